//
// Generated by NVIDIA NVVM Compiler
//
// Compiler Build ID: CL-36424714
// Cuda compilation tools, release 13.0, V13.0.88
// Based on NVVM 20.0.0
//

.version 9.0
.target sm_100
.address_size 64

	// .globl	saxpy

.visible .entry saxpy(
	.param .u64 .ptr .align 1 saxpy_param_0,
	.param .u64 .ptr .align 1 saxpy_param_1,
	.param .u64 .ptr .align 1 saxpy_param_2,
	.param .u64 .ptr .align 1 saxpy_param_3,
	.param .u64 .ptr .align 1 saxpy_param_4,
	.param .f64 saxpy_param_5,
	.param .u64 saxpy_param_6,
	.param .u64 saxpy_param_7,
	.param .u64 saxpy_param_8
)
{
	.reg .pred 	%p<33>;
	.reg .b32 	%r<23>;
	.reg .b32 	%f<23>;
	.reg .b64 	%rd<49>;
	.reg .b64 	%fd<66>;

	ld.param.u64 	%rd17, [saxpy_param_3];
	ld.param.u64 	%rd18, [saxpy_param_4];
	ld.param.f64 	%fd5, [saxpy_param_5];
	ld.param.u64 	%rd19, [saxpy_param_7];
	ld.param.u64 	%rd20, [saxpy_param_8];
	mov.u32 	%r1, %ctaid.y;
	mov.u32 	%r2, %ntid.y;
	mov.u32 	%r3, %tid.y;
	mad.lo.s32 	%r4, %r1, %r2, %r3;
	cvt.u64.u32 	%rd1, %r4;
	mov.u32 	%r5, %ctaid.x;
	mov.u32 	%r6, %ntid.x;
	mov.u32 	%r7, %tid.x;
	mad.lo.s32 	%r8, %r5, %r6, %r7;
	cvt.u64.u32 	%rd2, %r8;
	add.s64 	%rd3, %rd1, 1;
	add.s64 	%rd4, %rd2, 1;
	add.s64 	%rd21, %rd20, -1;
	setp.le.u64 	%p1, %rd21, %rd1;
	add.s64 	%rd22, %rd19, -1;
	setp.le.u64 	%p2, %rd22, %rd2;
	or.pred  	%p3, %p2, %p1;
	@%p3 bra 	$L__BB0_45;
	ld.param.u64 	%rd48, [saxpy_param_2];
	ld.param.u64 	%rd47, [saxpy_param_1];
	ld.param.u64 	%rd46, [saxpy_param_0];
	cvta.to.global.u64 	%rd23, %rd47;
	cvta.to.global.u64 	%rd24, %rd48;
	cvta.to.global.u64 	%rd25, %rd17;
	cvta.to.global.u64 	%rd26, %rd18;
	cvta.to.global.u64 	%rd27, %rd46;
	mul.lo.s64 	%rd28, %rd19, %rd1;
	add.s64 	%rd29, %rd28, %rd2;
	shl.b64 	%rd30, %rd29, 3;
	add.s64 	%rd31, %rd27, %rd30;
	ld.global.f64 	%fd1, [%rd31];
	ld.global.f64 	%fd2, [%rd31+8];
	shl.b64 	%rd32, %rd19, 3;
	add.s64 	%rd33, %rd31, %rd32;
	ld.global.f64 	%fd3, [%rd33];
	ld.global.f64 	%fd4, [%rd33+8];
	setp.gt.f64 	%p4, %fd1, %fd5;
	selp.u64 	%rd34, 1, 0, %p4;
	setp.gt.f64 	%p5, %fd2, %fd5;
	selp.b64 	%rd35, 3, 2, %p4;
	selp.b64 	%rd36, %rd35, %rd34, %p5;
	setp.gt.f64 	%p6, %fd3, %fd5;
	or.b64  	%rd37, %rd36, 4;
	selp.b64 	%rd38, %rd37, %rd36, %p6;
	setp.gt.f64 	%p7, %fd4, %fd5;
	or.b64  	%rd39, %rd38, 8;
	selp.b64 	%rd5, %rd39, %rd38, %p7;
	sub.s64 	%rd40, %rd28, %rd1;
	add.s64 	%rd41, %rd40, %rd2;
	shl.b64 	%rd42, %rd41, 3;
	add.s64 	%rd6, %rd23, %rd42;
	add.s64 	%rd7, %rd24, %rd42;
	add.s64 	%rd8, %rd25, %rd42;
	add.s64 	%rd9, %rd26, %rd42;
	setp.eq.s64 	%p8, %rd5, 15;
	@%p8 bra 	$L__BB0_3;
	setp.ne.s64 	%p9, %rd5, 0;
	@%p9 bra 	$L__BB0_4;
$L__BB0_3:
	mov.b64 	%rd43, 0;
	st.global.u64 	[%rd6], %rd43;
	st.global.u64 	[%rd7], %rd43;
	st.global.u64 	[%rd8], %rd43;
	st.global.u64 	[%rd9], %rd43;
$L__BB0_4:
	cvt.u32.u64 	%r9, %rd2;
	cvt.rn.f32.u32 	%f1, %r9;
	setp.eq.f64 	%p10, %fd2, %fd1;
	mov.f32 	%f19, 0f00000000;
	@%p10 bra 	$L__BB0_6;
	sub.f64 	%fd6, %fd5, %fd1;
	sub.f64 	%fd7, %fd2, %fd1;
	div.rn.f64 	%fd8, %fd6, %fd7;
	cvt.rn.f32.f64 	%f19, %fd8;
$L__BB0_6:
	add.f32 	%f13, %f19, %f1;
	cvt.rzi.u64.f32 	%rd10, %f13;
	setp.eq.f64 	%p11, %fd4, %fd3;
	mov.f32 	%f20, 0f00000000;
	@%p11 bra 	$L__BB0_8;
	sub.f64 	%fd9, %fd5, %fd3;
	sub.f64 	%fd10, %fd4, %fd3;
	div.rn.f64 	%fd11, %fd9, %fd10;
	cvt.rn.f32.f64 	%f20, %fd11;
$L__BB0_8:
	cvt.u32.u64 	%r10, %rd1;
	add.f32 	%f15, %f20, %f1;
	cvt.rzi.u64.f32 	%rd11, %f15;
	cvt.rn.f32.u32 	%f6, %r10;
	setp.eq.f64 	%p12, %fd3, %fd1;
	mov.f32 	%f21, 0f00000000;
	@%p12 bra 	$L__BB0_10;
	sub.f64 	%fd12, %fd5, %fd1;
	sub.f64 	%fd13, %fd3, %fd1;
	div.rn.f64 	%fd14, %fd12, %fd13;
	cvt.rn.f32.f64 	%f21, %fd14;
$L__BB0_10:
	add.f32 	%f17, %f21, %f6;
	cvt.rzi.u64.f32 	%rd12, %f17;
	setp.eq.f64 	%p13, %fd4, %fd2;
	mov.f32 	%f22, 0f00000000;
	@%p13 bra 	$L__BB0_12;
	sub.f64 	%fd15, %fd5, %fd2;
	sub.f64 	%fd16, %fd4, %fd2;
	div.rn.f64 	%fd17, %fd15, %fd16;
	cvt.rn.f32.f64 	%f22, %fd17;
$L__BB0_12:
	add.f32 	%f18, %f22, %f6;
	cvt.rzi.u64.f32 	%rd13, %f18;
	setp.gt.s64 	%p14, %rd5, 7;
	@%p14 bra 	$L__BB0_25;
	setp.gt.s64 	%p24, %rd5, 3;
	@%p24 bra 	$L__BB0_18;
	setp.eq.s64 	%p30, %rd5, 1;
	@%p30 bra 	$L__BB0_37;
	setp.eq.s64 	%p31, %rd5, 2;
	@%p31 bra 	$L__BB0_38;
	setp.eq.s64 	%p32, %rd5, 3;
	@%p32 bra 	$L__BB0_17;
	bra.uni 	$L__BB0_45;
$L__BB0_17:
	cvt.u32.u64 	%r19, %rd2;
	cvt.rn.f64.u64 	%fd54, %rd13;
	st.global.f64 	[%rd6], %fd54;
	cvt.rn.f64.u64 	%fd55, %rd4;
	st.global.f64 	[%rd7], %fd55;
	cvt.rn.f64.u64 	%fd56, %rd12;
	st.global.f64 	[%rd8], %fd56;
	cvt.rn.f64.u32 	%fd57, %r19;
	st.global.f64 	[%rd9], %fd57;
	bra.uni 	$L__BB0_45;
$L__BB0_18:
	setp.gt.s64 	%p25, %rd5, 5;
	@%p25 bra 	$L__BB0_22;
	setp.eq.s64 	%p28, %rd5, 4;
	@%p28 bra 	$L__BB0_39;
	setp.eq.s64 	%p29, %rd5, 5;
	@%p29 bra 	$L__BB0_21;
	bra.uni 	$L__BB0_45;
$L__BB0_21:
	cvt.u32.u64 	%r17, %rd1;
	cvt.rn.f64.u32 	%fd46, %r17;
	st.global.f64 	[%rd6], %fd46;
	cvt.rn.f64.u64 	%fd47, %rd10;
	st.global.f64 	[%rd7], %fd47;
	cvt.rn.f64.u64 	%fd48, %rd3;
	st.global.f64 	[%rd8], %fd48;
	cvt.rn.f64.u64 	%fd49, %rd11;
	st.global.f64 	[%rd9], %fd49;
	bra.uni 	$L__BB0_45;
$L__BB0_22:
	setp.eq.s64 	%p26, %rd5, 6;
	@%p26 bra 	$L__BB0_40;
	setp.eq.s64 	%p27, %rd5, 7;
	@%p27 bra 	$L__BB0_24;
	bra.uni 	$L__BB0_45;
$L__BB0_24:
	cvt.rn.f64.u64 	%fd42, %rd13;
	st.global.f64 	[%rd6], %fd42;
	cvt.rn.f64.u64 	%fd43, %rd4;
	st.global.f64 	[%rd7], %fd43;
	cvt.rn.f64.u64 	%fd44, %rd3;
	st.global.f64 	[%rd8], %fd44;
	cvt.rn.f64.u64 	%fd45, %rd11;
	st.global.f64 	[%rd9], %fd45;
	bra.uni 	$L__BB0_45;
$L__BB0_25:
	setp.gt.s64 	%p15, %rd5, 10;
	@%p15 bra 	$L__BB0_30;
	setp.eq.s64 	%p21, %rd5, 8;
	@%p21 bra 	$L__BB0_41;
	setp.eq.s64 	%p22, %rd5, 9;
	@%p22 bra 	$L__BB0_42;
	setp.eq.s64 	%p23, %rd5, 10;
	@%p23 bra 	$L__BB0_29;
	bra.uni 	$L__BB0_45;
$L__BB0_29:
	cvt.u32.u64 	%r16, %rd1;
	cvt.rn.f64.u64 	%fd34, %rd3;
	st.global.f64 	[%rd6], %fd34;
	cvt.rn.f64.u64 	%fd35, %rd11;
	st.global.f64 	[%rd7], %fd35;
	cvt.rn.f64.u32 	%fd36, %r16;
	st.global.f64 	[%rd8], %fd36;
	cvt.rn.f64.u64 	%fd37, %rd10;
	st.global.f64 	[%rd9], %fd37;
	bra.uni 	$L__BB0_45;
$L__BB0_30:
	setp.gt.s64 	%p16, %rd5, 12;
	@%p16 bra 	$L__BB0_34;
	setp.eq.s64 	%p19, %rd5, 11;
	@%p19 bra 	$L__BB0_43;
	setp.eq.s64 	%p20, %rd5, 12;
	@%p20 bra 	$L__BB0_33;
	bra.uni 	$L__BB0_45;
$L__BB0_33:
	cvt.u32.u64 	%r14, %rd2;
	cvt.rn.f64.u64 	%fd26, %rd12;
	st.global.f64 	[%rd6], %fd26;
	cvt.rn.f64.u32 	%fd27, %r14;
	st.global.f64 	[%rd7], %fd27;
	cvt.rn.f64.u64 	%fd28, %rd13;
	st.global.f64 	[%rd8], %fd28;
	cvt.rn.f64.u64 	%fd29, %rd4;
	st.global.f64 	[%rd9], %fd29;
	bra.uni 	$L__BB0_45;
$L__BB0_34:
	setp.eq.s64 	%p17, %rd5, 13;
	@%p17 bra 	$L__BB0_44;
	setp.eq.s64 	%p18, %rd5, 14;
	@%p18 bra 	$L__BB0_36;
	bra.uni 	$L__BB0_45;
$L__BB0_36:
	cvt.u32.u64 	%r11, %rd2;
	cvt.u32.u64 	%r12, %rd1;
	cvt.rn.f64.u64 	%fd18, %rd12;
	st.global.f64 	[%rd6], %fd18;
	cvt.rn.f64.u32 	%fd19, %r11;
	st.global.f64 	[%rd7], %fd19;
	cvt.rn.f64.u32 	%fd20, %r12;
	st.global.f64 	[%rd8], %fd20;
	cvt.rn.f64.u64 	%fd21, %rd10;
	st.global.f64 	[%rd9], %fd21;
	bra.uni 	$L__BB0_45;
$L__BB0_37:
	cvt.u32.u64 	%r21, %rd2;
	cvt.u32.u64 	%r22, %rd1;
	cvt.rn.f64.u32 	%fd62, %r22;
	st.global.f64 	[%rd6], %fd62;
	cvt.rn.f64.u64 	%fd63, %rd10;
	st.global.f64 	[%rd7], %fd63;
	cvt.rn.f64.u64 	%fd64, %rd12;
	st.global.f64 	[%rd8], %fd64;
	cvt.rn.f64.u32 	%fd65, %r21;
	st.global.f64 	[%rd9], %fd65;
	bra.uni 	$L__BB0_45;
$L__BB0_38:
	cvt.u32.u64 	%r20, %rd1;
	cvt.rn.f64.u64 	%fd58, %rd13;
	st.global.f64 	[%rd6], %fd58;
	cvt.rn.f64.u64 	%fd59, %rd4;
	st.global.f64 	[%rd7], %fd59;
	cvt.rn.f64.u32 	%fd60, %r20;
	st.global.f64 	[%rd8], %fd60;
	cvt.rn.f64.u64 	%fd61, %rd10;
	st.global.f64 	[%rd9], %fd61;
	bra.uni 	$L__BB0_45;
$L__BB0_39:
	cvt.u32.u64 	%r18, %rd2;
	cvt.rn.f64.u64 	%fd50, %rd12;
	st.global.f64 	[%rd6], %fd50;
	cvt.rn.f64.u32 	%fd51, %r18;
	st.global.f64 	[%rd7], %fd51;
	cvt.rn.f64.u64 	%fd52, %rd3;
	st.global.f64 	[%rd8], %fd52;
	cvt.rn.f64.u64 	%fd53, %rd11;
	st.global.f64 	[%rd9], %fd53;
	bra.uni 	$L__BB0_45;
$L__BB0_40:
	mov.b64 	%rd45, 0;
	st.global.u64 	[%rd6], %rd45;
	st.global.u64 	[%rd7], %rd45;
	st.global.u64 	[%rd8], %rd45;
	st.global.u64 	[%rd9], %rd45;
	bra.uni 	$L__BB0_45;
$L__BB0_41:
	cvt.rn.f64.u64 	%fd38, %rd3;
	st.global.f64 	[%rd6], %fd38;
	cvt.rn.f64.u64 	%fd39, %rd11;
	st.global.f64 	[%rd7], %fd39;
	cvt.rn.f64.u64 	%fd40, %rd13;
	st.global.f64 	[%rd8], %fd40;
	cvt.rn.f64.u64 	%fd41, %rd4;
	st.global.f64 	[%rd9], %fd41;
	bra.uni 	$L__BB0_45;
$L__BB0_42:
	mov.b64 	%rd44, 0;
	st.global.u64 	[%rd6], %rd44;
	st.global.u64 	[%rd7], %rd44;
	st.global.u64 	[%rd8], %rd44;
	st.global.u64 	[%rd9], %rd44;
	bra.uni 	$L__BB0_45;
$L__BB0_43:
	cvt.u32.u64 	%r15, %rd2;
	cvt.rn.f64.u64 	%fd30, %rd3;
	st.global.f64 	[%rd6], %fd30;
	cvt.rn.f64.u64 	%fd31, %rd11;
	st.global.f64 	[%rd7], %fd31;
	cvt.rn.f64.u64 	%fd32, %rd12;
	st.global.f64 	[%rd8], %fd32;
	cvt.rn.f64.u32 	%fd33, %r15;
	st.global.f64 	[%rd9], %fd33;
	bra.uni 	$L__BB0_45;
$L__BB0_44:
	cvt.u32.u64 	%r13, %rd1;
	cvt.rn.f64.u32 	%fd22, %r13;
	st.global.f64 	[%rd6], %fd22;
	cvt.rn.f64.u64 	%fd23, %rd10;
	st.global.f64 	[%rd7], %fd23;
	cvt.rn.f64.u64 	%fd24, %rd13;
	st.global.f64 	[%rd8], %fd24;
	cvt.rn.f64.u64 	%fd25, %rd4;
	st.global.f64 	[%rd9], %fd25;
$L__BB0_45:
	ret;

}


// ===== COMPILED SASS (sm_100) =====

	.target	sm_100

	.elftype	@"ET_EXEC"


//--------------------- .note.nv.tkinfo           --------------------------
	.section	.note.nv.tkinfo,"",@"SHT_NOTE"
	.sectionflags	@"SHF_NOTE_NV_TKINFO"
	.tkinfo
        /*0018*/ 	.word	0x00000002
        /*0030*/ 	.string	""
        /*0030*/ 	.string	"ptxas"
        /*0030*/ 	.string	"Cuda compilation tools, release 13.0, V13.0.88"
        /*0030*/ 	.string	"Build cuda_13.0.r13.0/compiler.36424714_0"
        /*0030*/ 	.string	"-arch sm_100 -m 64 "



//--------------------- .note.nv.cuinfo           --------------------------
	.section	.note.nv.cuinfo,"",@"SHT_NOTE"
	.sectionflags	@"SHF_NOTE_NV_CUINFO"
        /*0018*/ 	.short	0x0002
        /*001a*/ 	.short	0x0064
        /*001c*/ 	.short	0x0082
	.zero		2


//--------------------- .nv.info                  --------------------------
	.section	.nv.info,"",@"SHT_CUDA_INFO"
	.align	4


	//----- nvinfo : EIATTR_REGCOUNT
	.align		4
        /*0000*/ 	.byte	0x04, 0x2f
        /*0002*/ 	.short	(.L_1 - .L_0)
	.align		4
.L_0:
        /*0004*/ 	.word	index@(saxpy)
        /*0008*/ 	.word	0x00000034


	//----- nvinfo : EIATTR_FRAME_SIZE
	.align		4
.L_1:
        /*000c*/ 	.byte	0x04, 0x11
        /*000e*/ 	.short	(.L_3 - .L_2)
	.align		4
.L_2:
        /*0010*/ 	.word	index@($__internal_0_$__cuda_sm20_div_rn_f64_full)
        /*0014*/ 	.word	0x00000000


	//----- nvinfo : EIATTR_FRAME_SIZE
	.align		4
.L_3:
        /*0018*/ 	.byte	0x04, 0x11
        /*001a*/ 	.short	(.L_5 - .L_4)
	.align		4
.L_4:
        /*001c*/ 	.word	index@(saxpy)
        /*0020*/ 	.word	0x00000000


	//----- nvinfo : EIATTR_MIN_STACK_SIZE
	.align		4
.L_5:
        /*0024*/ 	.byte	0x04, 0x12
        /*0026*/ 	.short	(.L_7 - .L_6)
	.align		4
.L_6:
        /*0028*/ 	.word	index@(saxpy)
        /*002c*/ 	.word	0x00000000
.L_7:


//--------------------- .nv.compat                --------------------------
	.section	.nv.compat,"",@"SHT_CUDA_COMPAT_INFO"
	.align	4
        /*0000*/ 	.byte	0x02, 0x09, 0x00, 0x00, 0x02, 0x02, 0x01, 0x00, 0x02, 0x05, 0x05, 0x00, 0x03, 0x07, 0x01, 0x01
        /*0010*/ 	.byte	0x02, 0x03, 0x00, 0x00, 0x02, 0x06, 0x01, 0x00, 0x04, 0x0b, 0x08, 0x00, 0x01, 0x00, 0x00, 0x00
        /*0020*/ 	.byte	0x00, 0x00, 0x00, 0x00


//--------------------- .nv.info.saxpy            --------------------------
	.section	.nv.info.saxpy,"",@"SHT_CUDA_INFO"
	.sectionflags	@""
	.align	4


	//----- nvinfo : EIATTR_CUDA_API_VERSION
	.align		4
        /*0000*/ 	.byte	0x04, 0x37
        /*0002*/ 	.short	(.L_9 - .L_8)
.L_8:
        /*0004*/ 	.word	0x00000082


	//----- nvinfo : EIATTR_KPARAM_INFO
	.align		4
.L_9:
        /*0008*/ 	.byte	0x04, 0x17
        /*000a*/ 	.short	(.L_11 - .L_10)
.L_10:
        /*000c*/ 	.word	0x00000000
        /*0010*/ 	.short	0x0008
        /*0012*/ 	.short	0x0040
        /*0014*/ 	.byte	0x00, 0xf0, 0x21, 0x00


	//----- nvinfo : EIATTR_KPARAM_INFO
	.align		4
.L_11:
        /*0018*/ 	.byte	0x04, 0x17
        /*001a*/ 	.short	(.L_13 - .L_12)
.L_12:
        /*001c*/ 	.word	0x00000000
        /*0020*/ 	.short	0x0007
        /*0022*/ 	.short	0x0038
        /*0024*/ 	.byte	0x00, 0xf0, 0x21, 0x00


	//----- nvinfo : EIATTR_KPARAM_INFO
	.align		4
.L_13:
        /*0028*/ 	.byte	0x04, 0x17
        /*002a*/ 	.short	(.L_15 - .L_14)
.L_14:
        /*002c*/ 	.word	0x00000000
        /*0030*/ 	.short	0x0006
        /*0032*/ 	.short	0x0030
        /*0034*/ 	.byte	0x00, 0xf0, 0x21, 0x00


	//----- nvinfo : EIATTR_KPARAM_INFO
	.align		4
.L_15:
        /*0038*/ 	.byte	0x04, 0x17
        /*003a*/ 	.short	(.L_17 - .L_16)
.L_16:
        /*003c*/ 	.word	0x00000000
        /*0040*/ 	.short	0x0005
        /*0042*/ 	.short	0x0028
        /*0044*/ 	.byte	0x00, 0xf0, 0x21, 0x00


	//----- nvinfo : EIATTR_KPARAM_INFO
	.align		4
.L_17:
        /*0048*/ 	.byte	0x04, 0x17
        /*004a*/ 	.short	(.L_19 - .L_18)
.L_18:
        /*004c*/ 	.word	0x00000000
        /*0050*/ 	.short	0x0004
        /*0052*/ 	.short	0x0020
        /*0054*/ 	.byte	0x00, 0xf5, 0x21, 0x00


	//----- nvinfo : EIATTR_KPARAM_INFO
	.align		4
.L_19:
        /*0058*/ 	.byte	0x04, 0x17
        /*005a*/ 	.short	(.L_21 - .L_20)
.L_20:
        /*005c*/ 	.word	0x00000000
        /*0060*/ 	.short	0x0003
        /*0062*/ 	.short	0x0018
        /*0064*/ 	.byte	0x00, 0xf5, 0x21, 0x00


	//----- nvinfo : EIATTR_KPARAM_INFO
	.align		4
.L_21:
        /*0068*/ 	.byte	0x04, 0x17
        /*006a*/ 	.short	(.L_23 - .L_22)
.L_22:
        /*006c*/ 	.word	0x00000000
        /*0070*/ 	.short	0x0002
        /*0072*/ 	.short	0x0010
        /*0074*/ 	.byte	0x00, 0xf5, 0x21, 0x00


	//----- nvinfo : EIATTR_KPARAM_INFO
	.align		4
.L_23:
        /*0078*/ 	.byte	0x04, 0x17
        /*007a*/ 	.short	(.L_25 - .L_24)
.L_24:
        /*007c*/ 	.word	0x00000000
        /*0080*/ 	.short	0x0001
        /*0082*/ 	.short	0x0008
        /*0084*/ 	.byte	0x00, 0xf5, 0x21, 0x00


	//----- nvinfo : EIATTR_KPARAM_INFO
	.align		4
.L_25:
        /*0088*/ 	.byte	0x04, 0x17
        /*008a*/ 	.short	(.L_27 - .L_26)
.L_26:
        /*008c*/ 	.word	0x00000000
        /*0090*/ 	.short	0x0000
        /*0092*/ 	.short	0x0000
        /*0094*/ 	.byte	0x00, 0xf5, 0x21, 0x00


	//----- nvinfo : EIATTR_SPARSE_MMA_MASK
	.align		4
.L_27:
        /*0098*/ 	.byte	0x03, 0x50
        /*009a*/ 	.short	0x0000


	//----- nvinfo : EIATTR_MAXREG_COUNT
	.align		4
        /*009c*/ 	.byte	0x03, 0x1b
        /*009e*/ 	.short	0x00ff


	//----- nvinfo : EIATTR_MERCURY_ISA_VERSION
	.align		4
        /*00a0*/ 	.byte	0x03, 0x5f
        /*00a2*/ 	.short	0x0101


	//----- nvinfo : EIATTR_VRC_CTA_INIT_COUNT
	.align		4
        /*00a4*/ 	.byte	0x02, 0x4a
	.zero		1
	.zero		1


	//----- nvinfo : EIATTR_EXIT_INSTR_OFFSETS
	.align		4
        /*00a8*/ 	.byte	0x04, 0x1c
        /*00aa*/ 	.short	(.L_29 - .L_28)


	//   ....[0]....
.L_28:
        /*00ac*/ 	.word	0x00000140


	//   ....[1]....
        /*00b0*/ 	.word	0x00000da0


	//   ....[2]....
        /*00b4*/ 	.word	0x00000e30


	//   ....[3]....
        /*00b8*/ 	.word	0x00000ec0


	//   ....[4]....
        /*00bc*/ 	.word	0x00000f50


	//   ....[5]....
        /*00c0*/ 	.word	0x00000fe0


	//   ....[6]....
        /*00c4*/ 	.word	0x00001070


	//   ....[7]....
        /*00c8*/ 	.word	0x00001100


	//   ....[8]....
        /*00cc*/ 	.word	0x00001160


	//   ....[9]....
        /*00d0*/ 	.word	0x000011f0


	//   ....[10]....
        /*00d4*/ 	.word	0x00001240


	//   ....[11]....
        /*00d8*/ 	.word	0x00001300


	//   ....[12]....
        /*00dc*/ 	.word	0x00001390


	//   ....[13]....
        /*00e0*/ 	.word	0x000013e0


	//   ....[14]....
        /*00e4*/ 	.word	0x00001470


	//   ....[15]....
        /*00e8*/ 	.word	0x00001500


	//   ....[16]....
        /*00ec*/ 	.word	0x00001590


	//   ....[17]....
        /*00f0*/ 	.word	0x00001620


	//   ....[18]....
        /*00f4*/ 	.word	0x00001680


	//   ....[19]....
        /*00f8*/ 	.word	0x00001710


	//   ....[20]....
        /*00fc*/ 	.word	0x000017a0


	//----- nvinfo : EIATTR_CRS_STACK_SIZE
	.align		4
.L_29:
        /*0100*/ 	.byte	0x04, 0x1e
        /*0102*/ 	.short	(.L_31 - .L_30)
.L_30:
        /*0104*/ 	.word	0x00000000


	//----- nvinfo : EIATTR_CBANK_PARAM_SIZE
	.align		4
.L_31:
        /*0108*/ 	.byte	0x03, 0x19
        /*010a*/ 	.short	0x0048


	//----- nvinfo : EIATTR_PARAM_CBANK
	.align		4
        /*010c*/ 	.byte	0x04, 0x0a
        /*010e*/ 	.short	(.L_33 - .L_32)
	.align		4
.L_32:
        /*0110*/ 	.word	index@(.nv.constant0.saxpy)
        /*0114*/ 	.short	0x0380
        /*0116*/ 	.short	0x0048


	//----- nvinfo : EIATTR_SW_WAR
	.align		4
.L_33:
        /*0118*/ 	.byte	0x04, 0x36
        /*011a*/ 	.short	(.L_35 - .L_34)
.L_34:
        /*011c*/ 	.word	0x00000008
.L_35:


//--------------------- .nv.callgraph             --------------------------
	.section	.nv.callgraph,"",@"SHT_CUDA_CALLGRAPH"
	.align	4
	.sectionentsize	8
	.align		4
        /*0000*/ 	.word	0x00000000
	.align		4
        /*0004*/ 	.word	0xffffffff
	.align		4
        /*0008*/ 	.word	0x00000000
	.align		4
        /*000c*/ 	.word	0xfffffffe
	.align		4
        /*0010*/ 	.word	0x00000000
	.align		4
        /*0014*/ 	.word	0xfffffffd
	.align		4
        /*0018*/ 	.word	0x00000000
	.align		4
        /*001c*/ 	.word	0xfffffffc


//--------------------- .text.saxpy               --------------------------
	.section	.text.saxpy,"ax",@progbits
	.align	128
        .global         saxpy
        .type           saxpy,@function
        .size           saxpy,(.L_x_35 - saxpy)
        .other          saxpy,@"STO_CUDA_ENTRY STV_DEFAULT"
saxpy:
.text.saxpy:
[----:B------:R-:W-:Y:S01]  /*0000*/  LDC R1, c[0x0][0x37c] ;  /* 0x0000df00ff017b82 */ /* 0x000fe20000000800 */
[----:B------:R-:W0:Y:S07]  /*0010*/  S2R R0, SR_TID.Y ;  /* 0x0000000000007919 */ /* 0x000e2e0000002200 */
[----:B------:R-:W0:Y:S01]  /*0020*/  S2UR UR6, SR_CTAID.Y ;  /* 0x00000000000679c3 */ /* 0x000e220000002600 */
[----:B------:R-:W1:Y:S01]  /*0030*/  LDCU.64 UR4, c[0x0][0x3c0] ;  /* 0x00007800ff0477ac */ /* 0x000e620008000a00 */
[----:B------:R-:W2:Y:S06]  /*0040*/  S2R R37, SR_TID.X ;  /* 0x0000000000257919 */ /* 0x000eac0000002100 */
[----:B------:R-:W0:Y:S08]  /*0050*/  LDC R3, c[0x0][0x364] ;  /* 0x0000d900ff037b82 */ /* 0x000e300000000800 */
[----:B------:R-:W2:Y:S01]  /*0060*/  S2UR UR7, SR_CTAID.X ;  /* 0x00000000000779c3 */ /* 0x000ea20000002500 */
[----:B-1----:R-:W-:-:S04]  /*0070*/  UIADD3 UR4, UP0, UPT, UR4, -0x1, URZ ;  /* 0xffffffff04047890 */ /* 0x002fc8000ff1e0ff */
[----:B------:R-:W-:-:S03]  /*0080*/  UIADD3.X UR5, UPT, UPT, UR5, -0x1, URZ, UP0, !UPT ;  /* 0xffffffff05057890 */ /* 0x000fc600087fe4ff */
[----:B------:R-:W2:Y:S03]  /*0090*/  LDC R36, c[0x0][0x360] ;  /* 0x0000d800ff247b82 */ /* 0x000ea60000000800 */
[----:B------:R-:W-:-:S05]  /*00a0*/  IMAD.U32 R2, RZ, RZ, UR5 ;  /* 0x00000005ff027e24 */ /* 0x000fca000f8e00ff */
[----:B------:R-:W1:Y:S01]  /*00b0*/  LDC.64 R12, c[0x0][0x3b8] ;  /* 0x0000ee00ff0c7b82 */ /* 0x000e620000000a00 */
[----:B0-----:R-:W-:-:S05]  /*00c0*/  IMAD R3, R3, UR6, R0 ;  /* 0x0000000603037c24 */ /* 0x001fca000f8e0200 */
[----:B------:R-:W-:-:S04]  /*00d0*/  ISETP.LT.U32.AND P0, PT, R3, UR4, PT ;  /* 0x0000000403007c0c */ /* 0x000fc8000bf01070 */
[----:B------:R-:W-:Y:S01]  /*00e0*/  ISETP.GT.U32.AND.EX P0, PT, R2, RZ, PT, P0 ;  /* 0x000000ff0200720c */ /* 0x000fe20003f04100 */
[----:B--2---:R-:W-:Y:S01]  /*00f0*/  IMAD R36, R36, UR7, R37 ;  /* 0x0000000724247c24 */ /* 0x004fe2000f8e0225 */
[----:B-1----:R-:W-:-:S04]  /*0100*/  IADD3 R5, P2, PT, R12, -0x1, RZ ;  /* 0xffffffff0c057810 */ /* 0x002fc80007f5e0ff */
[----:B------:R-:W-:Y:S02]  /*0110*/  ISETP.LE.U32.AND P1, PT, R5, R36, PT ;  /* 0x000000240500720c */ /* 0x000fe40003f23070 */
[----:B------:R-:W-:-:S04]  /*0120*/  IADD3.X R0, PT, PT, R13, -0x1, RZ, P2, !PT ;  /* 0xffffffff0d007810 */ /* 0x000fc800017fe4ff */
[----:B------:R-:W-:-:S13]  /*0130*/  ISETP.LE.U32.OR.EX P0, PT, R0, RZ, !P0, P1 ;  /* 0x000000ff0000720c */ /* 0x000fda0004703510 */
[----:B------:R-:W-:Y:S05]  /*0140*/  @P0 EXIT ;  /* 0x000000000000094d */ /* 0x000fea0003800000 */
[----:B------:R-:W0:Y:S01]  /*0150*/  LDCU.128 UR8, c[0x0][0x380] ;  /* 0x00007000ff0877ac */ /* 0x000e220008000c00 */
[----:B------:R-:W-:Y:S02]  /*0160*/  IMAD.MOV.U32 R37, RZ, RZ, RZ ;  /* 0x000000ffff257224 */ /* 0x000fe400078e00ff */
[C---:B------:R-:W-:Y:S01]  /*0170*/  IMAD R11, R3.reuse, R13, RZ ;  /* 0x0000000d030b7224 */ /* 0x040fe200078e02ff */
[----:B------:R-:W1:Y:S01]  /*0180*/  LDCU.64 UR4, c[0x0][0x358] ;  /* 0x00006b00ff0477ac */ /* 0x000e620008000a00 */
[----:B------:R-:W-:Y:S01]  /*0190*/  IMAD.WIDE.U32 R4, R3, R12, R36 ;  /* 0x0000000c03047225 */ /* 0x000fe200078e0024 */
[----:B------:R-:W2:Y:S03]  /*01a0*/  LDCU.64 UR6, c[0x0][0x3a8] ;  /* 0x00007500ff0677ac */ /* 0x000ea60008000a00 */
[----:B------:R-:W-:Y:S02]  /*01b0*/  IMAD.IADD R5, R5, 0x1, R11 ;  /* 0x0000000105057824 */ /* 0x000fe400078e020b */
[----:B------:R-:W-:Y:S01]  /*01c0*/  IMAD.MOV.U32 R0, RZ, RZ, 0x3 ;  /* 0x00000003ff007424 */ /* 0x000fe200078e00ff */
[----:B------:R-:W-:Y:S01]  /*01d0*/  IADD3 R8, P4, PT, RZ, -R3, RZ ;  /* 0x80000003ff087210 */ /* 0x000fe20007f9e0ff */
[----:B------:R-:W3:Y:S01]  /*01e0*/  LDCU.128 UR12, c[0x0][0x390] ;  /* 0x00007200ff0c77ac */ /* 0x000ee20008000c00 */
[----:B0-----:R-:W-:-:S04]  /*01f0*/  LEA R6, P0, R4, UR8, 0x3 ;  /* 0x0000000804067c11 */ /* 0x001fc8000f8018ff */
[----:B------:R-:W-:Y:S01]  /*0200*/  LEA.HI.X R7, R4, UR9, R5, 0x3, P0 ;  /* 0x0000000904077c11 */ /* 0x000fe200080f1c05 */
[----:B------:R-:W-:Y:S01]  /*0210*/  IMAD.X R9, RZ, RZ, -0x1, P4 ;  /* 0xffffffffff097424 */ /* 0x000fe200020e06ff */
[C---:B------:R-:W-:Y:S01]  /*0220*/  LEA R4, P0, R12.reuse, R6, 0x3 ;  /* 0x000000060c047211 */ /* 0x040fe200078018ff */
[----:B------:R-:W0:Y:S02]  /*0230*/  LDCU.64 UR8, c[0x0][0x3a0] ;  /* 0x00007400ff0877ac */ /* 0x000e240008000a00 */
[----:B-1----:R-:W2:Y:S01]  /*0240*/  LDG.E.64 R34, desc[UR4][R6.64+0x8] ;  /* 0x0000080406227981 */ /* 0x002ea2000c1e1b00 */
[----:B------:R-:W-:-:S03]  /*0250*/  LEA.HI.X R5, R12, R7, R13, 0x3, P0 ;  /* 0x000000070c057211 */ /* 0x000fc600000f1c0d */
[----:B------:R-:W4:Y:S04]  /*0260*/  LDG.E.64 R32, desc[UR4][R6.64] ;  /* 0x0000000406207981 */ /* 0x000f28000c1e1b00 */
[----:B------:R-:W5:Y:S04]  /*0270*/  LDG.E.64 R30, desc[UR4][R4.64] ;  /* 0x00000004041e7981 */ /* 0x000f68000c1e1b00 */
[----:B------:R1:W3:Y:S02]  /*0280*/  LDG.E.64 R28, desc[UR4][R4.64+0x8] ;  /* 0x00000804041c7981 */ /* 0x0002e4000c1e1b00 */
[----:B-1----:R-:W-:Y:S01]  /*0290*/  IMAD.WIDE.U32 R4, R3, R12, R8 ;  /* 0x0000000c03047225 */ /* 0x002fe200078e0008 */
[----:B------:R-:W-:Y:S03]  /*02a0*/  BSSY.RECONVERGENT B0, `(.L_x_0) ;  /* 0x000003e000007945 */ /* 0x000fe60003800200 */
[----:B------:R-:W-:Y:S01]  /*02b0*/  IMAD.MOV.U32 R7, RZ, RZ, RZ ;  /* 0x000000ffff077224 */ /* 0x000fe200078e00ff */
[----:B--2---:R-:W-:-:S02]  /*02c0*/  DSETP.GT.AND P1, PT, R34, UR6, PT ;  /* 0x0000000622007e2a */ /* 0x004fc4000bf24000 */
[----:B----4-:R-:W-:Y:S02]  /*02d0*/  DSETP.GT.AND P0, PT, R32, UR6, PT ;  /* 0x0000000620007e2a */ /* 0x010fe4000bf04000 */
[----:B-----5:R-:W-:Y:S02]  /*02e0*/  DSETP.GT.AND P2, PT, R30, UR6, PT ;  /* 0x000000061e007e2a */ /* 0x020fe4000bf44000 */
[----:B---3--:R-:W-:Y:S02]  /*02f0*/  DSETP.GT.AND P3, PT, R28, UR6, PT ;  /* 0x000000061c007e2a */ /* 0x008fe4000bf64000 */
[----:B------:R-:W-:-:S06]  /*0300*/  SEL R2, RZ, 0x1, !P0 ;  /* 0x00000001ff027807 */ /* 0x000fcc0004000000 */
[----:B------:R-:W-:-:S04]  /*0310*/  @P1 SEL R2, R0, 0x2, P0 ;  /* 0x0000000200021807 */ /* 0x000fc80000000000 */
[----:B------:R-:W-:-:S04]  /*0320*/  @P2 LOP3.LUT R2, R2, 0x4, RZ, 0xfc, !PT ;  /* 0x0000000402022812 */ /* 0x000fc800078efcff */
[----:B------:R-:W-:Y:S02]  /*0330*/  @P3 LOP3.LUT R2, R2, 0x8, RZ, 0xfc, !PT ;  /* 0x0000000802023812 */ /* 0x000fe400078efcff */
[----:B------:R-:W-:Y:S02]  /*0340*/  IADD3 R0, P2, PT, R36, R4, RZ ;  /* 0x0000000424007210 */ /* 0x000fe40007f5e0ff */
[C---:B------:R-:W-:Y:S02]  /*0350*/  ISETP.NE.U32.AND P0, PT, R2.reuse, 0xf, PT ;  /* 0x0000000f0200780c */ /* 0x040fe40003f05070 */
[----:B------:R-:W-:Y:S02]  /*0360*/  ISETP.NE.U32.AND P1, PT, R2, RZ, PT ;  /* 0x000000ff0200720c */ /* 0x000fe40003f25070 */
[----:B------:R-:W-:Y:S02]  /*0370*/  ISETP.NE.AND.EX P0, PT, RZ, RZ, PT, P0 ;  /* 0x000000ffff00720c */ /* 0x000fe40003f05300 */
[----:B------:R-:W-:Y:S01]  /*0380*/  ISETP.NE.AND.EX P1, PT, RZ, RZ, PT, P1 ;  /* 0x000000ffff00720c */ /* 0x000fe20003f25310 */
[----:B------:R-:W-:-:S02]  /*0390*/  IMAD.X R5, R11, 0x1, R5, P2 ;  /* 0x000000010b057824 */ /* 0x000fc400010e0605 */
[C---:B------:R-:W-:Y:S01]  /*03a0*/  IMAD.SHL.U32 R20, R0.reuse, 0x8, RZ ;  /* 0x0000000800147824 */ /* 0x040fe200078e00ff */
[----:B------:R-:W-:Y:S02]  /*03b0*/  PLOP3.LUT P0, PT, P0, P1, PT, 0x80, 0x8 ;  /* 0x000000000008781c */ /* 0x000fe40000703070 */
[----:B------:R-:W-:Y:S02]  /*03c0*/  SHF.L.U64.HI R0, R0, 0x3, R5 ;  /* 0x0000000300007819 */ /* 0x000fe40000010205 */
[C---:B------:R-:W-:Y:S02]  /*03d0*/  IADD3 R26, P2, PT, R20.reuse, UR10, RZ ;  /* 0x0000000a141a7c10 */ /* 0x040fe4000ff5e0ff */
[C---:B------:R-:W-:Y:S02]  /*03e0*/  IADD3 R24, P1, PT, R20.reuse, UR12, RZ ;  /* 0x0000000c14187c10 */ /* 0x040fe4000ff3e0ff */
[C---:B------:R-:W-:Y:S02]  /*03f0*/  IADD3 R22, P3, PT, R20.reuse, UR14, RZ ;  /* 0x0000000e14167c10 */ /* 0x040fe4000ff7e0ff */
[----:B0-----:R-:W-:-:S02]  /*0400*/  IADD3 R20, P4, PT, R20, UR8, RZ ;  /* 0x0000000814147c10 */ /* 0x001fc4000ff9e0ff */
[C---:B------:R-:W-:Y:S02]  /*0410*/  IADD3.X R27, PT, PT, R0.reuse, UR11, RZ, P2, !PT ;  /* 0x0000000b001b7c10 */ /* 0x040fe400097fe4ff */
[C---:B------:R-:W-:Y:S02]  /*0420*/  IADD3.X R25, PT, PT, R0.reuse, UR13, RZ, P1, !PT ;  /* 0x0000000d00197c10 */ /* 0x040fe40008ffe4ff */
[C---:B------:R-:W-:Y:S02]  /*0430*/  IADD3.X R23, PT, PT, R0.reuse, UR15, RZ, P3, !PT ;  /* 0x0000000f00177c10 */ /* 0x040fe40009ffe4ff */
[----:B------:R-:W-:Y:S01]  /*0440*/  IADD3.X R21, PT, PT, R0, UR9, RZ, P4, !PT ;  /* 0x0000000900157c10 */ /* 0x000fe2000a7fe4ff */
[----:B------:R0:W-:Y:S04]  /*0450*/  @!P0 STG.E.64 desc[UR4][R26.64], RZ ;  /* 0x000000ff1a008986 */ /* 0x0001e8000c101b04 */
[----:B------:R0:W-:Y:S04]  /*0460*/  @!P0 STG.E.64 desc[UR4][R24.64], RZ ;  /* 0x000000ff18008986 */ /* 0x0001e8000c101b04 */
[----:B------:R0:W-:Y:S04]  /*0470*/  @!P0 STG.E.64 desc[UR4][R22.64], RZ ;  /* 0x000000ff16008986 */ /* 0x0001e8000c101b04 */
[----:B------:R0:W-:Y:S01]  /*0480*/  @!P0 STG.E.64 desc[UR4][R20.64], RZ ;  /* 0x000000ff14008986 */ /* 0x0001e2000c101b04 */
[----:B------:R-:W-:Y:S01]  /*0490*/  DSETP.NEU.AND P0, PT, R34, R32, PT ;  /* 0x000000202200722a */ /* 0x000fe20003f0d000 */
[----:B------:R-:W-:-:S02]  /*04a0*/  IADD3 R18, P1, PT, R3, 0x1, RZ ;  /* 0x0000000103127810 */ /* 0x000fc40007f3e0ff */
[----:B------:R-:W-:Y:S02]  /*04b0*/  IADD3 R16, P2, PT, R36, 0x1, RZ ;  /* 0x0000000124107810 */ /* 0x000fe40007f5e0ff */
[----:B------:R-:W-:Y:S01]  /*04c0*/  I2FP.F32.U32 R4, R36 ;  /* 0x0000002400047245 */ /* 0x000fe20000201000 */
[----:B------:R-:W-:Y:S02]  /*04d0*/  IMAD.X R19, RZ, RZ, RZ, P1 ;  /* 0x000000ffff137224 */ /* 0x000fe400008e06ff */
[----:B------:R-:W-:-:S06]  /*04e0*/  IMAD.X R17, RZ, RZ, RZ, P2 ;  /* 0x000000ffff117224 */ /* 0x000fcc00010e06ff */
[----:B0-----:R-:W-:Y:S05]  /*04f0*/  @!P0 BRA `(.L_x_1) ;  /* 0x0000000000608947 */ /* 0x001fea0003800000 */
[----:B------:R-:W-:Y:S01]  /*0500*/  DADD R8, -R32, R34 ;  /* 0x0000000020087229 */ /* 0x000fe20000000122 */
[----:B------:R-:W-:Y:S01]  /*0510*/  IMAD.MOV.U32 R6, RZ, RZ, 0x1 ;  /* 0x00000001ff067424 */ /* 0x000fe200078e00ff */
[----:B------:R-:W-:Y:S04]  /*0520*/  BSSY.RECONVERGENT B1, `(.L_x_2) ;  /* 0x0000014000017945 */ /* 0x000fe80003800200 */
[----:B------:R-:W0:Y:S02]  /*0530*/  MUFU.RCP64H R7, R9 ;  /* 0x0000000900077308 */ /* 0x000e240000001800 */
[----:B0-----:R-:W-:-:S08]  /*0540*/  DFMA R10, -R8, R6, 1 ;  /* 0x3ff00000080a742b */ /* 0x001fd00000000106 */
[----:B------:R-:W-:-:S08]  /*0550*/  DFMA R10, R10, R10, R10 ;  /* 0x0000000a0a0a722b */ /* 0x000fd0000000000a */
[----:B------:R-:W-:Y:S02]  /*0560*/  DFMA R6, R6, R10, R6 ;  /* 0x0000000a0606722b */ /* 0x000fe40000000006 */
[----:B------:R-:W-:-:S06]  /*0570*/  DADD R10, -R32, UR6 ;  /* 0x00000006200a7e29 */ /* 0x000fcc0008000100 */
[----:B------:R-:W-:-:S04]  /*0580*/  DFMA R12, -R8, R6, 1 ;  /* 0x3ff00000080c742b */ /* 0x000fc80000000106 */
[----:B------:R-:W-:-:S04]  /*0590*/  FSETP.GEU.AND P1, PT, |R11|, 6.5827683646048100446e-37, PT ;  /* 0x036000000b00780b */ /* 0x000fc80003f2e200 */
[----:B------:R-:W-:-:S08]  /*05a0*/  DFMA R6, R6, R12, R6 ;  /* 0x0000000c0606722b */ /* 0x000fd00000000006 */
[----:B------:R-:W-:-:S08]  /*05b0*/  DMUL R12, R10, R6 ;  /* 0x000000060a0c7228 */ /* 0x000fd00000000000 */
[----:B------:R-:W-:-:S08]  /*05c0*/  DFMA R14, -R8, R12, R10 ;  /* 0x0000000c080e722b */ /* 0x000fd0000000010a */
[----:B------:R-:W-:-:S10]  /*05d0*/  DFMA R6, R6, R14, R12 ;  /* 0x0000000e0606722b */ /* 0x000fd4000000000c */
[----:B------:R-:W-:-:S05]  /*05e0*/  FFMA R0, RZ, R9, R7 ;  /* 0x00000009ff007223 */ /* 0x000fca0000000007 */
[----:B------:R-:W-:-:S13]  /*05f0*/  FSETP.GT.AND P0, PT, |R0|, 1.469367938527859385e-39, PT ;  /* 0x001000000000780b */ /* 0x000fda0003f04200 */
[----:B------:R-:W-:Y:S05]  /*0600*/  @P0 BRA P1, `(.L_x_3) ;  /* 0x0000000000140947 */ /* 0x000fea0000800000 */
[----:B------:R-:W-:Y:S01]  /*0610*/  IMAD.MOV.U32 R7, RZ, RZ, R9 ;  /* 0x000000ffff077224 */ /* 0x000fe200078e0009 */
[----:B------:R-:W-:-:S07]  /*0620*/  MOV R0, 0x640 ;  /* 0x0000064000007802 */ /* 0x000fce0000000f00 */
[----:B------:R-:W-:Y:S05]  /*0630*/  CALL.REL.NOINC `($__internal_0_$__cuda_sm20_div_rn_f64_full) ;  /* 0x00000010005c7944 */ /* 0x000fea0003c00000 */
[----:B------:R-:W-:Y:S02]  /*0640*/  IMAD.MOV.U32 R6, RZ, RZ, R46 ;  /* 0x000000ffff067224 */ /* 0x000fe400078e002e */
[----:B------:R-:W-:-:S07]  /*0650*/  IMAD.MOV.U32 R7, RZ, RZ, R47 ;  /* 0x000000ffff077224 */ /* 0x000fce00078e002f */
.L_x_3:
[----:B------:R-:W-:Y:S05]  /*0660*/  BSYNC.RECONVERGENT B1 ;  /* 0x0000000000017941 */ /* 0x000fea0003800200 */
.L_x_2:
[----:B------:R0:W1:Y:S02]  /*0670*/  F2F.F32.F64 R7, R6 ;  /* 0x0000000600077310 */ /* 0x0000640000301000 */
.L_x_1:
[----:B------:R-:W-:Y:S05]  /*0680*/  BSYNC.RECONVERGENT B0 ;  /* 0x0000000000007941 */ /* 0x000fea0003800200 */
.L_x_0:
[----:B-1----:R-:W-:Y:S01]  /*0690*/  FADD R7, R4, R7 ;  /* 0x0000000704077221 */ /* 0x002fe20000000000 */
[----:B------:R-:W-:Y:S01]  /*06a0*/  DSETP.NEU.AND P0, PT, R28, R30, PT ;  /* 0x0000001e1c00722a */ /* 0x000fe20003f0d000 */
[----:B------:R-:W-:Y:S01]  /*06b0*/  BSSY.RECONVERGENT B0, `(.L_x_4) ;  /* 0x000001d000007945 */ /* 0x000fe20003800200 */
[----:B------:R-:W-:Y:S01]  /*06c0*/  IMAD.MOV.U32 R5, RZ, RZ, RZ ;  /* 0x000000ffff057224 */ /* 0x000fe200078e00ff */
[----:B------:R1:W2:Y:S11]  /*06d0*/  F2I.U64.TRUNC R14, R7 ;  /* 0x00000007000e7311 */ /* 0x0002b6000020d800 */
[----:B-1----:R-:W-:Y:S05]  /*06e0*/  @!P0 BRA `(.L_x_5) ;  /* 0x0000000000648947 */ /* 0x002fea0003800000 */
[----:B------:R-:W-:Y:S01]  /*06f0*/  DADD R8, -R30, R28 ;  /* 0x000000001e087229 */ /* 0x000fe2000000011c */
[----:B0-----:R-:W-:Y:S01]  /*0700*/  IMAD.MOV.U32 R6, RZ, RZ, 0x1 ;  /* 0x00000001ff067424 */ /* 0x001fe200078e00ff */
[----:B------:R-:W0:Y:S01]  /*0710*/  LDCU.64 UR6, c[0x0][0x3a8] ;  /* 0x00007500ff0677ac */ /* 0x000e220008000a00 */
[----:B------:R-:W-:Y:S03]  /*0720*/  BSSY.RECONVERGENT B1, `(.L_x_6) ;  /* 0x0000014000017945 */ /* 0x000fe60003800200 */
[----:B------:R-:W1:Y:S02]  /*0730*/  MUFU.RCP64H R7, R9 ;  /* 0x0000000900077308 */ /* 0x000e640000001800 */
[----:B-1----:R-:W-:-:S08]  /*0740*/  DFMA R10, -R8, R6, 1 ;  /* 0x3ff00000080a742b */ /* 0x002fd00000000106 */
[----:B------:R-:W-:-:S08]  /*0750*/  DFMA R10, R10, R10, R10 ;  /* 0x0000000a0a0a722b */ /* 0x000fd0000000000a */
[----:B------:R-:W-:Y:S02]  /*0760*/  DFMA R6, R6, R10, R6 ;  /* 0x0000000a0606722b */ /* 0x000fe40000000006 */
[----:B0-----:R-:W-:-:S06]  /*0770*/  DADD R10, -R30, UR6 ;  /* 0x000000061e0a7e29 */ /* 0x001fcc0008000100 */
        /* <DEDUP_REMOVED lines=11> */
[----:B--2---:R-:W-:Y:S05]  /*0830*/  CALL.REL.NOINC `($__internal_0_$__cuda_sm20_div_rn_f64_full) ;  /* 0x0000000c00dc7944 */ /* 0x004fea0003c00000 */
[----:B------:R-:W-:Y:S02]  /*0840*/  IMAD.MOV.U32 R6, RZ, RZ, R46 ;  /* 0x000000ffff067224 */ /* 0x000fe400078e002e */
[----:B------:R-:W-:-:S07]  /*0850*/  IMAD.MOV.U32 R7, RZ, RZ, R47 ;  /* 0x000000ffff077224 */ /* 0x000fce00078e002f */
.L_x_7:
[----:B------:R-:W-:Y:S05]  /*0860*/  BSYNC.RECONVERGENT B1 ;  /* 0x0000000000017941 */ /* 0x000fea0003800200 */
.L_x_6:
[----:B------:R1:W3:Y:S02]  /*0870*/  F2F.F32.F64 R5, R6 ;  /* 0x0000000600057310 */ /* 0x0002e40000301000 */
.L_x_5:
[----:B------:R-:W-:Y:S05]  /*0880*/  BSYNC.RECONVERGENT B0 ;  /* 0x0000000000007941 */ /* 0x000fea0003800200 */
.L_x_4:
[----:B---3--:R-:W-:Y:S01]  /*0890*/  FADD R5, R4, R5 ;  /* 0x0000000504057221 */ /* 0x008fe20000000000 */
[----:B------:R-:W-:Y:S01]  /*08a0*/  DSETP.NEU.AND P0, PT, R30, R32, PT ;  /* 0x000000201e00722a */ /* 0x000fe20003f0d000 */
[----:B------:R-:W-:Y:S01]  /*08b0*/  BSSY.RECONVERGENT B0, `(.L_x_8) ;  /* 0x000001e000007945 */ /* 0x000fe20003800200 */
[----:B------:R-:W-:Y:S01]  /*08c0*/  I2FP.F32.U32 R4, R3 ;  /* 0x0000000300047245 */ /* 0x000fe20000201000 */
[----:B------:R3:W4:Y:S01]  /*08d0*/  F2I.U64.TRUNC R12, R5 ;  /* 0x00000005000c7311 */ /* 0x000722000020d800 */
[----:B-1----:R-:W-:-:S10]  /*08e0*/  IMAD.MOV.U32 R7, RZ, RZ, RZ ;  /* 0x000000ffff077224 */ /* 0x002fd400078e00ff */
[----:B---3--:R-:W-:Y:S05]  /*08f0*/  @!P0 BRA `(.L_x_9) ;  /* 0x0000000000648947 */ /* 0x008fea0003800000 */
        /* <DEDUP_REMOVED lines=20> */
[----:B--2-4-:R-:W-:Y:S05]  /*0a40*/  CALL.REL.NOINC `($__internal_0_$__cuda_sm20_div_rn_f64_full) ;  /* 0x0000000c00587944 */ /* 0x014fea0003c00000 */
[----:B------:R-:W-:Y:S02]  /*0a50*/  IMAD.MOV.U32 R6, RZ, RZ, R46 ;  /* 0x000000ffff067224 */ /* 0x000fe400078e002e */
[----:B------:R-:W-:-:S07]  /*0a60*/  IMAD.MOV.U32 R7, RZ, RZ, R47 ;  /* 0x000000ffff077224 */ /* 0x000fce00078e002f */
.L_x_11:
[----:B------:R-:W-:Y:S05]  /*0a70*/  BSYNC.RECONVERGENT B1 ;  /* 0x0000000000017941 */ /* 0x000fea0003800200 */
.L_x_10:
[----:B------:R1:W3:Y:S02]  /*0a80*/  F2F.F32.F64 R7, R6 ;  /* 0x0000000600077310 */ /* 0x0002e40000301000 */
.L_x_9:
[----:B------:R-:W-:Y:S05]  /*0a90*/  BSYNC.RECONVERGENT B0 ;  /* 0x0000000000007941 */ /* 0x000fea0003800200 */
.L_x_8:
[----:B---3--:R-:W-:Y:S01]  /*0aa0*/  FADD R7, R4, R7 ;  /* 0x0000000704077221 */ /* 0x008fe20000000000 */
[----:B------:R-:W-:Y:S01]  /*0ab0*/  DSETP.NEU.AND P0, PT, R28, R34, PT ;  /* 0x000000221c00722a */ /* 0x000fe20003f0d000 */
[----:B------:R-:W-:Y:S01]  /*0ac0*/  BSSY.RECONVERGENT B0, `(.L_x_12) ;  /* 0x000001d000007945 */ /* 0x000fe20003800200 */
[----:B------:R-:W-:Y:S01]  /*0ad0*/  IMAD.MOV.U32 R5, RZ, RZ, RZ ;  /* 0x000000ffff057224 */ /* 0x000fe200078e00ff */
[----:B------:R3:W0:Y:S11]  /*0ae0*/  F2I.U64.TRUNC R30, R7 ;  /* 0x00000007001e7311 */ /* 0x000636000020d800 */
[----:B---3--:R-:W-:Y:S05]  /*0af0*/  @!P0 BRA `(.L_x_13) ;  /* 0x0000000000648947 */ /* 0x008fea0003800000 */
[----:B------:R-:W-:Y:S01]  /*0b00*/  DADD R8, -R34, R28 ;  /* 0x0000000022087229 */ /* 0x000fe2000000011c */
[----:B01----:R-:W-:Y:S01]  /*0b10*/  IMAD.MOV.U32 R6, RZ, RZ, 0x1 ;  /* 0x00000001ff067424 */ /* 0x003fe200078e00ff */
        /* <DEDUP_REMOVED lines=21> */
.L_x_15:
[----:B------:R-:W-:Y:S05]  /*0c70*/  BSYNC.RECONVERGENT B1 ;  /* 0x0000000000017941 */ /* 0x000fea0003800200 */
.L_x_14:
[----:B------:R3:W0:Y:S02]  /*0c80*/  F2F.F32.F64 R5, R6 ;  /* 0x0000000600057310 */ /* 0x0006240000301000 */
.L_x_13:
[----:B------:R-:W-:Y:S05]  /*0c90*/  BSYNC.RECONVERGENT B0 ;  /* 0x0000000000007941 */ /* 0x000fea0003800200 */
.L_x_12:
[----:B------:R-:W-:Y:S01]  /*0ca0*/  ISETP.GT.U32.AND P0, PT, R2, 0x7, PT ;  /* 0x000000070200780c */ /* 0x000fe20003f04070 */
[----:B0-----:R-:W-:-:S03]  /*0cb0*/  FADD R5, R4, R5 ;  /* 0x0000000504057221 */ /* 0x001fc60000000000 */
[----:B------:R-:W-:-:S03]  /*0cc0*/  ISETP.GT.AND.EX P0, PT, RZ, RZ, PT, P0 ;  /* 0x000000ffff00720c */ /* 0x000fc60003f04300 */
[----:B------:R-:W0:Y:S10]  /*0cd0*/  F2I.U64.TRUNC R4, R5 ;  /* 0x0000000500047311 */ /* 0x000e34000020d800 */
[----:B------:R-:W-:Y:S05]  /*0ce0*/  @P0 BRA `(.L_x_16) ;  /* 0x0000000400580947 */ /* 0x000fea0003800000 */
[----:B------:R-:W-:-:S04]  /*0cf0*/  ISETP.GT.U32.AND P0, PT, R2, 0x3, PT ;  /* 0x000000030200780c */ /* 0x000fc80003f04070 */
[----:B------:R-:W-:-:S13]  /*0d00*/  ISETP.GT.AND.EX P0, PT, RZ, RZ, PT, P0 ;  /* 0x000000ffff00720c */ /* 0x000fda0003f04300 */
[----:B------:R-:W-:Y:S05]  /*0d10*/  @P0 BRA `(.L_x_17) ;  /* 0x0000000000900947 */ /* 0x000fea0003800000 */
[----:B------:R-:W-:-:S04]  /*0d20*/  ISETP.NE.U32.AND P0, PT, R2, 0x1, PT ;  /* 0x000000010200780c */ /* 0x000fc80003f05070 */
[----:B------:R-:W-:-:S13]  /*0d30*/  ISETP.NE.AND.EX P0, PT, RZ, RZ, PT, P0 ;  /* 0x000000ffff00720c */ /* 0x000fda0003f05300 */
[----:B------:R-:W-:Y:S05]  /*0d40*/  @!P0 BRA `(.L_x_18) ;  /* 0x0000000000608947 */ /* 0x000fea0003800000 */
[----:B------:R-:W-:-:S04]  /*0d50*/  ISETP.NE.U32.AND P0, PT, R2, 0x2, PT ;  /* 0x000000020200780c */ /* 0x000fc80003f05070 */
[----:B------:R-:W-:-:S13]  /*0d60*/  ISETP.NE.AND.EX P0, PT, RZ, RZ, PT, P0 ;  /* 0x000000ffff00720c */ /* 0x000fda0003f05300 */
[----:B------:R-:W-:Y:S05]  /*0d70*/  @!P0 BRA `(.L_x_19) ;  /* 0x0000000000308947 */ /* 0x000fea0003800000 */
[----:B------:R-:W-:-:S04]  /*0d80*/  ISETP.NE.U32.AND P0, PT, R2, 0x3, PT ;  /* 0x000000030200780c */ /* 0x000fc80003f05070 */
[----:B------:R-:W-:-:S13]  /*0d90*/  ISETP.NE.AND.EX P0, PT, RZ, RZ, PT, P0 ;  /* 0x000000ffff00720c */ /* 0x000fda0003f05300 */
[----:B------:R-:W-:Y:S05]  /*0da0*/  @P0 EXIT ;  /* 0x000000000000094d */ /* 0x000fea0003800000 */
[----:B0-----:R-:W0:Y:S08]  /*0db0*/  I2F.F64.U64 R2, R4 ;  /* 0x0000000400027312 */ /* 0x001e300000301800 */
[----:B------:R-:W5:Y:S01]  /*0dc0*/  I2F.F64.U64 R16, R16 ;  /* 0x0000001000107312 */ /* 0x000f620000301800 */
[----:B0-----:R-:W-:Y:S07]  /*0dd0*/  STG.E.64 desc[UR4][R26.64], R2 ;  /* 0x000000021a007986 */ /* 0x001fee000c101b04 */
[----:B------:R-:W0:Y:S01]  /*0de0*/  I2F.F64.U64 R30, R30 ;  /* 0x0000001e001e7312 */ /* 0x000e220000301800 */
[----:B-----5:R-:W-:Y:S07]  /*0df0*/  STG.E.64 desc[UR4][R24.64], R16 ;  /* 0x0000001018007986 */ /* 0x020fee000c101b04 */
[----:B------:R-:W5:Y:S01]  /*0e00*/  I2F.F64.U32 R36, R36 ;  /* 0x0000002400247312 */ /* 0x000f620000201800 */
[----:B0-----:R-:W-:Y:S04]  /*0e10*/  STG.E.64 desc[UR4][R22.64], R30 ;  /* 0x0000001e16007986 */ /* 0x001fe8000c101b04 */
[----:B-----5:R-:W-:Y:S01]  /*0e20*/  STG.E.64 desc[UR4][R20.64], R36 ;  /* 0x0000002414007986 */ /* 0x020fe2000c101b04 */
[----:B------:R-:W-:Y:S05]  /*0e30*/  EXIT ;  /* 0x000000000000794d */ /* 0x000fea0003800000 */
.L_x_19:
[----:B0-----:R-:W0:Y:S08]  /*0e40*/  I2F.F64.U64 R4, R4 ;  /* 0x0000000400047312 */ /* 0x001e300000301800 */
[----:B------:R-:W5:Y:S01]  /*0e50*/  I2F.F64.U64 R16, R16 ;  /* 0x0000001000107312 */ /* 0x000f620000301800 */
[----:B0-----:R-:W-:Y:S07]  /*0e60*/  STG.E.64 desc[UR4][R26.64], R4 ;  /* 0x000000041a007986 */ /* 0x001fee000c101b04 */
[----:B------:R-:W0:Y:S01]  /*0e70*/  I2F.F64.U32 R2, R3 ;  /* 0x0000000300027312 */ /* 0x000e220000201800 */
[----:B-----5:R-:W-:Y:S07]  /*0e80*/  STG.E.64 desc[UR4][R24.64], R16 ;  /* 0x0000001018007986 */ /* 0x020fee000c101b04 */
[----:B--2---:R-:W2:Y:S01]  /*0e90*/  I2F.F64.U64 R14, R14 ;  /* 0x0000000e000e7312 */ /* 0x004ea20000301800 */
[----:B0-----:R-:W-:Y:S04]  /*0ea0*/  STG.E.64 desc[UR4][R22.64], R2 ;  /* 0x0000000216007986 */ /* 0x001fe8000c101b04 */
[----:B--2---:R-:W-:Y:S01]  /*0eb0*/  STG.E.64 desc[UR4][R20.64], R14 ;  /* 0x0000000e14007986 */ /* 0x004fe2000c101b04 */
[----:B------:R-:W-:Y:S05]  /*0ec0*/  EXIT ;  /* 0x000000000000794d */ /* 0x000fea0003800000 */
.L_x_18:
[----:B------:R-:W5:Y:S08]  /*0ed0*/  I2F.F64.U32 R2, R3 ;  /* 0x0000000300027312 */ /* 0x000f700000201800 */
[----:B--2---:R-:W2:Y:S01]  /*0ee0*/  I2F.F64.U64 R14, R14 ;  /* 0x0000000e000e7312 */ /* 0x004ea20000301800 */
[----:B-----5:R-:W-:Y:S07]  /*0ef0*/  STG.E.64 desc[UR4][R26.64], R2 ;  /* 0x000000021a007986 */ /* 0x020fee000c101b04 */
[----:B------:R-:W5:Y:S01]  /*0f00*/  I2F.F64.U64 R30, R30 ;  /* 0x0000001e001e7312 */ /* 0x000f620000301800 */
[----:B--2---:R-:W-:Y:S07]  /*0f10*/  STG.E.64 desc[UR4][R24.64], R14 ;  /* 0x0000000e18007986 */ /* 0x004fee000c101b04 */
[----:B------:R-:W2:Y:S01]  /*0f20*/  I2F.F64.U32 R36, R36 ;  /* 0x0000002400247312 */ /* 0x000ea20000201800 */
[----:B-----5:R-:W-:Y:S04]  /*0f30*/  STG.E.64 desc[UR4][R22.64], R30 ;  /* 0x0000001e16007986 */ /* 0x020fe8000c101b04 */
[----:B--2---:R-:W-:Y:S01]  /*0f40*/  STG.E.64 desc[UR4][R20.64], R36 ;  /* 0x0000002414007986 */ /* 0x004fe2000c101b04 */
[----:B------:R-:W-:Y:S05]  /*0f50*/  EXIT ;  /* 0x000000000000794d */ /* 0x000fea0003800000 */
.L_x_17:
        /* <DEDUP_REMOVED lines=8> */
[----:B------:R-:W-:Y:S05]  /*0fe0*/  @P0 EXIT ;  /* 0x000000000000094d */ /* 0x000fea0003800000 */
[----:B------:R-:W5:Y:S08]  /*0ff0*/  I2F.F64.U32 R2, R3 ;  /* 0x0000000300027312 */ /* 0x000f700000201800 */
[----:B--2---:R-:W2:Y:S01]  /*1000*/  I2F.F64.U64 R14, R14 ;  /* 0x0000000e000e7312 */ /* 0x004ea20000301800 */
[----:B-----5:R-:W-:Y:S07]  /*1010*/  STG.E.64 desc[UR4][R26.64], R2 ;  /* 0x000000021a007986 */ /* 0x020fee000c101b04 */
[----:B------:R-:W5:Y:S01]  /*1020*/  I2F.F64.U64 R18, R18 ;  /* 0x0000001200127312 */ /* 0x000f620000301800 */
[----:B--2---:R-:W-:Y:S07]  /*1030*/  STG.E.64 desc[UR4][R24.64], R14 ;  /* 0x0000000e18007986 */ /* 0x004fee000c101b04 */
[----:B----4-:R-:W2:Y:S01]  /*1040*/  I2F.F64.U64 R12, R12 ;  /* 0x0000000c000c7312 */ /* 0x010ea20000301800 */
[----:B-----5:R-:W-:Y:S04]  /*1050*/  STG.E.64 desc[UR4][R22.64], R18 ;  /* 0x0000001216007986 */ /* 0x020fe8000c101b04 */
[----:B--2---:R-:W-:Y:S01]  /*1060*/  STG.E.64 desc[UR4][R20.64], R12 ;  /* 0x0000000c14007986 */ /* 0x004fe2000c101b04 */
[----:B------:R-:W-:Y:S05]  /*1070*/  EXIT ;  /* 0x000000000000794d */ /* 0x000fea0003800000 */
.L_x_21:
[----:B------:R-:W5:Y:S08]  /*1080*/  I2F.F64.U64 R30, R30 ;  /* 0x0000001e001e7312 */ /* 0x000f700000301800 */
[----:B------:R-:W0:Y:S01]  /*1090*/  I2F.F64.U32 R36, R36 ;  /* 0x0000002400247312 */ /* 0x000e220000201800 */
[----:B-----5:R-:W-:Y:S07]  /*10a0*/  STG.E.64 desc[UR4][R26.64], R30 ;  /* 0x0000001e1a007986 */ /* 0x020fee000c101b04 */
[----:B------:R-:W5:Y:S01]  /*10b0*/  I2F.F64.U64 R18, R18 ;  /* 0x0000001200127312 */ /* 0x000f620000301800 */
[----:B0-----:R-:W-:Y:S07]  /*10c0*/  STG.E.64 desc[UR4][R24.64], R36 ;  /* 0x0000002418007986 */ /* 0x001fee000c101b04 */
[----:B----4-:R-:W0:Y:S01]  /*10d0*/  I2F.F64.U64 R12, R12 ;  /* 0x0000000c000c7312 */ /* 0x010e220000301800 */
[----:B-----5:R-:W-:Y:S04]  /*10e0*/  STG.E.64 desc[UR4][R22.64], R18 ;  /* 0x0000001216007986 */ /* 0x020fe8000c101b04 */
[----:B0-----:R-:W-:Y:S01]  /*10f0*/  STG.E.64 desc[UR4][R20.64], R12 ;  /* 0x0000000c14007986 */ /* 0x001fe2000c101b04 */
[----:B------:R-:W-:Y:S05]  /*1100*/  EXIT ;  /* 0x000000000000794d */ /* 0x000fea0003800000 */
.L_x_20:
        /* <DEDUP_REMOVED lines=11> */
[----:B----4-:R-:W4:Y:S01]  /*11c0*/  I2F.F64.U64 R12, R12 ;  /* 0x0000000c000c7312 */ /* 0x010f220000301800 */
[----:B0-----:R-:W-:Y:S04]  /*11d0*/  STG.E.64 desc[UR4][R22.64], R18 ;  /* 0x0000001216007986 */ /* 0x001fe8000c101b04 */
[----:B----4-:R-:W-:Y:S01]  /*11e0*/  STG.E.64 desc[UR4][R20.64], R12 ;  /* 0x0000000c14007986 */ /* 0x010fe2000c101b04 */
[----:B------:R-:W-:Y:S05]  /*11f0*/  EXIT ;  /* 0x000000000000794d */ /* 0x000fea0003800000 */
.L_x_22:
[----:B------:R-:W-:Y:S04]  /*1200*/  STG.E.64 desc[UR4][R26.64], RZ ;  /* 0x000000ff1a007986 */ /* 0x000fe8000c101b04 */
[----:B------:R-:W-:Y:S04]  /*1210*/  STG.E.64 desc[UR4][R24.64], RZ ;  /* 0x000000ff18007986 */ /* 0x000fe8000c101b04 */
[----:B------:R-:W-:Y:S04]  /*1220*/  STG.E.64 desc[UR4][R22.64], RZ ;  /* 0x000000ff16007986 */ /* 0x000fe8000c101b04 */
[----:B------:R-:W-:Y:S01]  /*1230*/  STG.E.64 desc[UR4][R20.64], RZ ;  /* 0x000000ff14007986 */ /* 0x000fe2000c101b04 */
[----:B------:R-:W-:Y:S05]  /*1240*/  EXIT ;  /* 0x000000000000794d */ /* 0x000fea0003800000 */
.L_x_16:
        /* <DEDUP_REMOVED lines=12> */
[----:B------:R-:W5:Y:S08]  /*1310*/  I2F.F64.U64 R18, R18 ;  /* 0x0000001200127312 */ /* 0x000f700000301800 */
[----:B----4-:R-:W4:Y:S01]  /*1320*/  I2F.F64.U64 R12, R12 ;  /* 0x0000000c000c7312 */ /* 0x010f220000301800 */
[----:B-----5:R-:W-:Y:S07]  /*1330*/  STG.E.64 desc[UR4][R26.64], R18 ;  /* 0x000000121a007986 */ /* 0x020fee000c101b04 */
[----:B------:R-:W5:Y:S01]  /*1340*/  I2F.F64.U32 R2, R3 ;  /* 0x0000000300027312 */ /* 0x000f620000201800 */
[----:B----4-:R-:W-:Y:S07]  /*1350*/  STG.E.64 desc[UR4][R24.64], R12 ;  /* 0x0000000c18007986 */ /* 0x010fee000c101b04 */
[----:B--2---:R-:W2:Y:S01]  /*1360*/  I2F.F64.U64 R14, R14 ;  /* 0x0000000e000e7312 */ /* 0x004ea20000301800 */
[----:B-----5:R-:W-:Y:S04]  /*1370*/  STG.E.64 desc[UR4][R22.64], R2 ;  /* 0x0000000216007986 */ /* 0x020fe8000c101b04 */
[----:B--2---:R-:W-:Y:S01]  /*1380*/  STG.E.64 desc[UR4][R20.64], R14 ;  /* 0x0000000e14007986 */ /* 0x004fe2000c101b04 */
[----:B------:R-:W-:Y:S05]  /*1390*/  EXIT ;  /* 0x000000000000794d */ /* 0x000fea0003800000 */
.L_x_25:
[----:B------:R-:W-:Y:S04]  /*13a0*/  STG.E.64 desc[UR4][R26.64], RZ ;  /* 0x000000ff1a007986 */ /* 0x000fe8000c101b04 */
[----:B------:R-:W-:Y:S04]  /*13b0*/  STG.E.64 desc[UR4][R24.64], RZ ;  /* 0x000000ff18007986 */ /* 0x000fe8000c101b04 */
[----:B------:R-:W-:Y:S04]  /*13c0*/  STG.E.64 desc[UR4][R22.64], RZ ;  /* 0x000000ff16007986 */ /* 0x000fe8000c101b04 */
[----:B------:R-:W-:Y:S01]  /*13d0*/  STG.E.64 desc[UR4][R20.64], RZ ;  /* 0x000000ff14007986 */ /* 0x000fe2000c101b04 */
[----:B------:R-:W-:Y:S05]  /*13e0*/  EXIT ;  /* 0x000000000000794d */ /* 0x000fea0003800000 */
.L_x_24:
[----:B------:R-:W5:Y:S08]  /*13f0*/  I2F.F64.U64 R18, R18 ;  /* 0x0000001200127312 */ /* 0x000f700000301800 */
[----:B----4-:R-:W4:Y:S01]  /*1400*/  I2F.F64.U64 R12, R12 ;  /* 0x0000000c000c7312 */ /* 0x010f220000301800 */
[----:B-----5:R-:W-:Y:S07]  /*1410*/  STG.E.64 desc[UR4][R26.64], R18 ;  /* 0x000000121a007986 */ /* 0x020fee000c101b04 */
[----:B0-----:R-:W0:Y:S01]  /*1420*/  I2F.F64.U64 R4, R4 ;  /* 0x0000000400047312 */ /* 0x001e220000301800 */
[----:B----4-:R-:W-:Y:S07]  /*1430*/  STG.E.64 desc[UR4][R24.64], R12 ;  /* 0x0000000c18007986 */ /* 0x010fee000c101b04 */
[----:B------:R-:W4:Y:S01]  /*1440*/  I2F.F64.U64 R16, R16 ;  /* 0x0000001000107312 */ /* 0x000f220000301800 */
[----:B0-----:R-:W-:Y:S04]  /*1450*/  STG.E.64 desc[UR4][R22.64], R4 ;  /* 0x0000000416007986 */ /* 0x001fe8000c101b04 */
[----:B----4-:R-:W-:Y:S01]  /*1460*/  STG.E.64 desc[UR4][R20.64], R16 ;  /* 0x0000001014007986 */ /* 0x010fe2000c101b04 */
[----:B------:R-:W-:Y:S05]  /*1470*/  EXIT ;  /* 0x000000000000794d */ /* 0x000fea0003800000 */
.L_x_23:
        /* <DEDUP_REMOVED lines=9> */
[----:B------:R-:W5:Y:S08]  /*1510*/  I2F.F64.U64 R30, R30 ;  /* 0x0000001e001e7312 */ /* 0x000f700000301800 */
[----:B------:R-:W1:Y:S01]  /*1520*/  I2F.F64.U32 R36, R36 ;  /* 0x0000002400247312 */ /* 0x000e620000201800 */
[----:B-----5:R-:W-:Y:S07]  /*1530*/  STG.E.64 desc[UR4][R26.64], R30 ;  /* 0x0000001e1a007986 */ /* 0x020fee000c101b04 */
[----:B0-----:R-:W0:Y:S01]  /*1540*/  I2F.F64.U64 R4, R4 ;  /* 0x0000000400047312 */ /* 0x001e220000301800 */
[----:B-1----:R-:W-:Y:S07]  /*1550*/  STG.E.64 desc[UR4][R24.64], R36 ;  /* 0x0000002418007986 */ /* 0x002fee000c101b04 */
[----:B------:R-:W1:Y:S01]  /*1560*/  I2F.F64.U64 R16, R16 ;  /* 0x0000001000107312 */ /* 0x000e620000301800 */
[----:B0-----:R-:W-:Y:S04]  /*1570*/  STG.E.64 desc[UR4][R22.64], R4 ;  /* 0x0000000416007986 */ /* 0x001fe8000c101b04 */
[----:B-1----:R-:W-:Y:S01]  /*1580*/  STG.E.64 desc[UR4][R20.64], R16 ;  /* 0x0000001014007986 */ /* 0x002fe2000c101b04 */
[----:B------:R-:W-:Y:S05]  /*1590*/  EXIT ;  /* 0x000000000000794d */ /* 0x000fea0003800000 */
.L_x_27:
[----:B------:R-:W5:Y:S08]  /*15a0*/  I2F.F64.U64 R18, R18 ;  /* 0x0000001200127312 */ /* 0x000f700000301800 */
[----:B----4-:R-:W4:Y:S01]  /*15b0*/  I2F.F64.U64 R12, R12 ;  /* 0x0000000c000c7312 */ /* 0x010f220000301800 */
[----:B-----5:R-:W-:Y:S07]  /*15c0*/  STG.E.64 desc[UR4][R26.64], R18 ;  /* 0x000000121a007986 */ /* 0x020fee000c101b04 */
[----:B------:R-:W5:Y:S01]  /*15d0*/  I2F.F64.U64 R30, R30 ;  /* 0x0000001e001e7312 */ /* 0x000f620000301800 */
[----:B----4-:R-:W-:Y:S07]  /*15e0*/  STG.E.64 desc[UR4][R24.64], R12 ;  /* 0x0000000c18007986 */ /* 0x010fee000c101b04 */
[----:B------:R-:W4:Y:S01]  /*15f0*/  I2F.F64.U32 R36, R36 ;  /* 0x0000002400247312 */ /* 0x000f220000201800 */
[----:B-----5:R-:W-:Y:S04]  /*1600*/  STG.E.64 desc[UR4][R22.64], R30 ;  /* 0x0000001e16007986 */ /* 0x020fe8000c101b04 */
[----:B----4-:R-:W-:Y:S01]  /*1610*/  STG.E.64 desc[UR4][R20.64], R36 ;  /* 0x0000002414007986 */ /* 0x010fe2000c101b04 */
[----:B------:R-:W-:Y:S05]  /*1620*/  EXIT ;  /* 0x000000000000794d */ /* 0x000fea0003800000 */
.L_x_26:
[----:B------:R-:W-:-:S04]  /*1630*/  ISETP.NE.U32.AND P0, PT, R2, 0xd, PT ;  /* 0x0000000d0200780c */ /* 0x000fc80003f05070 */
[----:B------:R-:W-:-:S13]  /*1640*/  ISETP.NE.AND.EX P0, PT, RZ, RZ, PT, P0 ;  /* 0x000000ffff00720c */ /* 0x000fda0003f05300 */
[----:B------:R-:W-:Y:S05]  /*1650*/  @!P0 BRA `(.L_x_28) ;  /* 0x0000000000308947 */ /* 0x000fea0003800000 */
[----:B------:R-:W-:-:S04]  /*1660*/  ISETP.NE.U32.AND P0, PT, R2, 0xe, PT ;  /* 0x0000000e0200780c */ /* 0x000fc80003f05070 */
[----:B------:R-:W-:-:S13]  /*1670*/  ISETP.NE.AND.EX P0, PT, RZ, RZ, PT, P0 ;  /* 0x000000ffff00720c */ /* 0x000fda0003f05300 */
[----:B------:R-:W-:Y:S05]  /*1680*/  @P0 EXIT ;  /* 0x000000000000094d */ /* 0x000fea0003800000 */
[----:B------:R-:W5:Y:S08]  /*1690*/  I2F.F64.U64 R30, R30 ;  /* 0x0000001e001e7312 */ /* 0x000f700000301800 */
[----:B------:R-:W0:Y:S01]  /*16a0*/  I2F.F64.U32 R36, R36 ;  /* 0x0000002400247312 */ /* 0x000e220000201800 */
[----:B-----5:R-:W-:Y:S07]  /*16b0*/  STG.E.64 desc[UR4][R26.64], R30 ;  /* 0x0000001e1a007986 */ /* 0x020fee000c101b04 */
[----:B------:R-:W5:Y:S01]  /*16c0*/  I2F.F64.U32 R2, R3 ;  /* 0x0000000300027312 */ /* 0x000f620000201800 */
[----:B0-----:R-:W-:Y:S07]  /*16d0*/  STG.E.64 desc[UR4][R24.64], R36 ;  /* 0x0000002418007986 */ /* 0x001fee000c101b04 */
[----:B--2---:R-:W0:Y:S01]  /*16e0*/  I2F.F64.U64 R14, R14 ;  /* 0x0000000e000e7312 */ /* 0x004e220000301800 */
[----:B-----5:R-:W-:Y:S04]  /*16f0*/  STG.E.64 desc[UR4][R22.64], R2 ;  /* 0x0000000216007986 */ /* 0x020fe8000c101b04 */
[----:B0-----:R-:W-:Y:S01]  /*1700*/  STG.E.64 desc[UR4][R20.64], R14 ;  /* 0x0000000e14007986 */ /* 0x001fe2000c101b04 */
[----:B------:R-:W-:Y:S05]  /*1710*/  EXIT ;  /* 0x000000000000794d */ /* 0x000fea0003800000 */
.L_x_28:
[----:B------:R-:W5:Y:S08]  /*1720*/  I2F.F64.U32 R2, R3 ;  /* 0x0000000300027312 */ /* 0x000f700000201800 */
[----:B--2---:R-:W2:Y:S01]  /*1730*/  I2F.F64.U64 R14, R14 ;  /* 0x0000000e000e7312 */ /* 0x004ea20000301800 */
[----:B-----5:R-:W-:Y:S07]  /*1740*/  STG.E.64 desc[UR4][R26.64], R2 ;  /* 0x000000021a007986 */ /* 0x020fee000c101b04 */
[----:B0-----:R-:W0:Y:S01]  /*1750*/  I2F.F64.U64 R4, R4 ;  /* 0x0000000400047312 */ /* 0x001e220000301800 */
[----:B--2---:R-:W-:Y:S07]  /*1760*/  STG.E.64 desc[UR4][R24.64], R14 ;  /* 0x0000000e18007986 */ /* 0x004fee000c101b04 */
[----:B------:R-:W2:Y:S01]  /*1770*/  I2F.F64.U64 R16, R16 ;  /* 0x0000001000107312 */ /* 0x000ea20000301800 */
[----:B0-----:R-:W-:Y:S04]  /*1780*/  STG.E.64 desc[UR4][R22.64], R4 ;  /* 0x0000000416007986 */ /* 0x001fe8000c101b04 */
[----:B--2---:R-:W-:Y:S01]  /*1790*/  STG.E.64 desc[UR4][R20.64], R16 ;  /* 0x0000001014007986 */ /* 0x004fe2000c101b04 */
[----:B------:R-:W-:Y:S05]  /*17a0*/  EXIT ;  /* 0x000000000000794d */ /* 0x000fea0003800000 */
        .weak           $__internal_0_$__cuda_sm20_div_rn_f64_full
        .type           $__internal_0_$__cuda_sm20_div_rn_f64_full,@function
        .size           $__internal_0_$__cuda_sm20_div_rn_f64_full,(.L_x_35 - $__internal_0_$__cuda_sm20_div_rn_f64_full)
$__internal_0_$__cuda_sm20_div_rn_f64_full:
[----:B------:R-:W-:Y:S01]  /*17b0*/  FSETP.GEU.AND P2, PT, |R11|, 1.469367938527859385e-39, PT ;  /* 0x001000000b00780b */ /* 0x000fe20003f4e200 */
[----:B------:R-:W-:Y:S01]  /*17c0*/  IMAD.MOV.U32 R6, RZ, RZ, R8 ;  /* 0x000000ffff067224 */ /* 0x000fe200078e0008 */
[C---:B------:R-:W-:Y:S01]  /*17d0*/  FSETP.GEU.AND P0, PT, |R7|.reuse, 1.469367938527859385e-39, PT ;  /* 0x001000000700780b */ /* 0x040fe20003f0e200 */
[----:B------:R-:W-:Y:S01]  /*17e0*/  IMAD.MOV.U32 R42, RZ, RZ, 0x1ca00000 ;  /* 0x1ca00000ff2a7424 */ /* 0x000fe200078e00ff */
[----:B------:R-:W-:Y:S01]  /*17f0*/  LOP3.LUT R9, R7, 0x800fffff, RZ, 0xc0, !PT ;  /* 0x800fffff07097812 */ /* 0x000fe200078ec0ff */
[----:B------:R-:W-:Y:S01]  /*1800*/  IMAD.MOV.U32 R46, RZ, RZ, 0x1 ;  /* 0x00000001ff2e7424 */ /* 0x000fe200078e00ff */
[----:B------:R-:W-:Y:S01]  /*1810*/  LOP3.LUT R5, R11, 0x7ff00000, RZ, 0xc0, !PT ;  /* 0x7ff000000b057812 */ /* 0x000fe200078ec0ff */
[----:B------:R-:W-:Y:S01]  /*1820*/  BSSY.RECONVERGENT B2, `(.L_x_29) ;  /* 0x0000050000027945 */ /* 0x000fe20003800200 */
[----:B------:R-:W-:Y:S02]  /*1830*/  LOP3.LUT R9, R9, 0x3ff00000, RZ, 0xfc, !PT ;  /* 0x3ff0000009097812 */ /* 0x000fe400078efcff */
[----:B------:R-:W-:Y:S01]  /*1840*/  LOP3.LUT R44, R7, 0x7ff00000, RZ, 0xc0, !PT ;  /* 0x7ff00000072c7812 */ /* 0x000fe200078ec0ff */
[----:B------:R-:W-:-:S02]  /*1850*/  IMAD.MOV.U32 R43, RZ, RZ, R5 ;  /* 0x000000ffff2b7224 */ /* 0x000fc400078e0005 */
[----:B------:R-:W-:Y:S01]  /*1860*/  @!P2 LOP3.LUT R38, R7, 0x7ff00000, RZ, 0xc0, !PT ;  /* 0x7ff000000726a812 */ /* 0x000fe200078ec0ff */
[----:B------:R-:W-:Y:S01]  /*1870*/  @!P2 IMAD.MOV.U32 R40, RZ, RZ, RZ ;  /* 0x000000ffff28a224 */ /* 0x000fe200078e00ff */
[----:B------:R-:W-:Y:S01]  /*1880*/  @!P0 DMUL R8, R6, 8.98846567431157953865e+307 ;  /* 0x7fe0000006088828 */ /* 0x000fe20000000000 */
[C---:B------:R-:W-:Y:S02]  /*1890*/  ISETP.GE.U32.AND P1, PT, R5.reuse, R44, PT ;  /* 0x0000002c0500720c */ /* 0x040fe40003f26070 */
[----:B------:R-:W-:Y:S02]  /*18a0*/  @!P2 ISETP.GE.U32.AND P3, PT, R5, R38, PT ;  /* 0x000000260500a20c */ /* 0x000fe40003f66070 */
[C---:B------:R-:W-:Y:S01]  /*18b0*/  SEL R39, R42.reuse, 0x63400000, !P1 ;  /* 0x634000002a277807 */ /* 0x040fe20004800000 */
[----:B------:R-:W0:Y:S01]  /*18c0*/  MUFU.RCP64H R47, R9 ;  /* 0x00000009002f7308 */ /* 0x000e220000001800 */
[----:B------:R-:W-:Y:S02]  /*18d0*/  @!P2 SEL R41, R42, 0x63400000, !P3 ;  /* 0x634000002a29a807 */ /* 0x000fe40005800000 */
[----:B------:R-:W-:-:S02]  /*18e0*/  LOP3.LUT R39, R39, 0x800fffff, R11, 0xf8, !PT ;  /* 0x800fffff27277812 */ /* 0x000fc400078ef80b */
[----:B------:R-:W-:Y:S02]  /*18f0*/  @!P2 LOP3.LUT R38, R41, 0x80000000, R11, 0xf8, !PT ;  /* 0x800000002926a812 */ /* 0x000fe400078ef80b */
[----:B------:R-:W-:Y:S02]  /*1900*/  @!P0 LOP3.LUT R44, R9, 0x7ff00000, RZ, 0xc0, !PT ;  /* 0x7ff00000092c8812 */ /* 0x000fe400078ec0ff */
[----:B------:R-:W-:Y:S01]  /*1910*/  @!P2 LOP3.LUT R41, R38, 0x100000, RZ, 0xfc, !PT ;  /* 0x001000002629a812 */ /* 0x000fe200078efcff */
[----:B------:R-:W-:-:S06]  /*1920*/  IMAD.MOV.U32 R38, RZ, RZ, R10 ;  /* 0x000000ffff267224 */ /* 0x000fcc00078e000a */
[----:B------:R-:W-:Y:S02]  /*1930*/  @!P2 DFMA R38, R38, 2, -R40 ;  /* 0x400000002626a82b */ /* 0x000fe40000000828 */
[----:B0-----:R-:W-:-:S08]  /*1940*/  DFMA R40, R46, -R8, 1 ;  /* 0x3ff000002e28742b */ /* 0x001fd00000000808 */
[----:B------:R-:W-:Y:S01]  /*1950*/  DFMA R40, R40, R40, R40 ;  /* 0x000000282828722b */ /* 0x000fe20000000028 */
[----:B------:R-:W-:-:S05]  /*1960*/  @!P2 LOP3.LUT R43, R39, 0x7ff00000, RZ, 0xc0, !PT ;  /* 0x7ff00000272ba812 */ /* 0x000fca00078ec0ff */
[----:B------:R-:W-:Y:S02]  /*1970*/  VIADD R45, R43, 0xffffffff ;  /* 0xffffffff2b2d7836 */ /* 0x000fe40000000000 */
[----:B------:R-:W-:-:S03]  /*1980*/  DFMA R46, R46, R40, R46 ;  /* 0x000000282e2e722b */ /* 0x000fc6000000002e */
[----:B------:R-:W-:Y:S01]  /*1990*/  ISETP.GT.U32.AND P0, PT, R45, 0x7feffffe, PT ;  /* 0x7feffffe2d00780c */ /* 0x000fe20003f04070 */
[----:B------:R-:W-:-:S04]  /*19a0*/  VIADD R45, R44, 0xffffffff ;  /* 0xffffffff2c2d7836 */ /* 0x000fc80000000000 */
[----:B------:R-:W-:Y:S01]  /*19b0*/  DFMA R48, R46, -R8, 1 ;  /* 0x3ff000002e30742b */ /* 0x000fe20000000808 */
[----:B------:R-:W-:-:S07]  /*19c0*/  ISETP.GT.U32.OR P0, PT, R45, 0x7feffffe, P0 ;  /* 0x7feffffe2d00780c */ /* 0x000fce0000704470 */
[----:B------:R-:W-:-:S08]  /*19d0*/  DFMA R48, R46, R48, R46 ;  /* 0x000000302e30722b */ /* 0x000fd0000000002e */
[----:B------:R-:W-:-:S08]  /*19e0*/  DMUL R46, R48, R38 ;  /* 0x00000026302e7228 */ /* 0x000fd00000000000 */
[----:B------:R-:W-:-:S08]  /*19f0*/  DFMA R40, R46, -R8, R38 ;  /* 0x800000082e28722b */ /* 0x000fd00000000026 */
[----:B------:R-:W-:Y:S01]  /*1a00*/  DFMA R40, R48, R40, R46 ;  /* 0x000000283028722b */ /* 0x000fe2000000002e */
[----:B------:R-:W-:Y:S10]  /*1a10*/  @P0 BRA `(.L_x_30) ;  /* 0x00000000006c0947 */ /* 0x000ff40003800000 */
[----:B------:R-:W-:-:S04]  /*1a20*/  LOP3.LUT R44, R7, 0x7ff00000, RZ, 0xc0, !PT ;  /* 0x7ff00000072c7812 */ /* 0x000fc800078ec0ff */
[CC--:B------:R-:W-:Y:S02]  /*1a30*/  VIADDMNMX R10, R5.reuse, -R44.reuse, 0xb9600000, !PT ;  /* 0xb9600000050a7446 */ /* 0x0c0fe4000780092c */
[----:B------:R-:W-:Y:S02]  /*1a40*/  ISETP.GE.U32.AND P0, PT, R5, R44, PT ;  /* 0x0000002c0500720c */ /* 0x000fe40003f06070 */
[----:B------:R-:W-:Y:S01]  /*1a50*/  VIMNMX R5, PT, PT, R10, 0x46a00000, PT ;  /* 0x46a000000a057848 */ /* 0x000fe20003fe0100 */
[----:B------:R-:W-:Y:S01]  /*1a60*/  IMAD.MOV.U32 R10, RZ, RZ, RZ ;  /* 0x000000ffff0a7224 */ /* 0x000fe200078e00ff */
[----:B------:R-:W-:-:S05]  /*1a70*/  SEL R42, R42, 0x63400000, !P0 ;  /* 0x634000002a2a7807 */ /* 0x000fca0004000000 */
[----:B------:R-:W-:-:S04]  /*1a80*/  IMAD.IADD R5, R5, 0x1, -R42 ;  /* 0x0000000105057824 */ /* 0x000fc800078e0a2a */
[----:B------:R-:W-:-:S06]  /*1a90*/  VIADD R11, R5, 0x7fe00000 ;  /* 0x7fe00000050b7836 */ /* 0x000fcc0000000000 */
[----:B------:R-:W-:-:S10]  /*1aa0*/  DMUL R46, R40, R10 ;  /* 0x0000000a282e7228 */ /* 0x000fd40000000000 */
[----:B------:R-:W-:-:S13]  /*1ab0*/  FSETP.GTU.AND P0, PT, |R47|, 1.469367938527859385e-39, PT ;  /* 0x001000002f00780b */ /* 0x000fda0003f0c200 */
[----:B------:R-:W-:Y:S05]  /*1ac0*/  @P0 BRA `(.L_x_31) ;  /* 0x0000000000940947 */ /* 0x000fea0003800000 */
[----:B------:R-:W-:-:S06]  /*1ad0*/  DFMA R8, R40, -R8, R38 ;  /* 0x800000082808722b */ /* 0x000fcc0000000026 */
[----:B------:R-:W-:-:S04]  /*1ae0*/  IMAD.MOV.U32 R8, RZ, RZ, RZ ;  /* 0x000000ffff087224 */ /* 0x000fc800078e00ff */
[C---:B------:R-:W-:Y:S02]  /*1af0*/  FSETP.NEU.AND P0, PT, R9.reuse, RZ, PT ;  /* 0x000000ff0900720b */ /* 0x040fe40003f0d000 */
[----:B------:R-:W-:-:S04]  /*1b00*/  LOP3.LUT R10, R9, 0x80000000, R7, 0x48, !PT ;  /* 0x80000000090a7812 */ /* 0x000fc800078e4807 */
[----:B------:R-:W-:-:S07]  /*1b10*/  LOP3.LUT R9, R10, R11, RZ, 0xfc, !PT ;  /* 0x0000000b0a097212 */ /* 0x000fce00078efcff */
[----:B------:R-:W-:Y:S05]  /*1b20*/  @!P0 BRA `(.L_x_31) ;  /* 0x00000000007c8947 */ /* 0x000fea0003800000 */
[----:B------:R-:W-:Y:S01]  /*1b30*/  IMAD.MOV R7, RZ, RZ, -R5 ;  /* 0x000000ffff077224 */ /* 0x000fe200078e0a05 */
[----:B------:R-:W-:Y:S01]  /*1b40*/  DMUL.RP R8, R40, R8 ;  /* 0x0000000828087228 */ /* 0x000fe20000008000 */
[----:B------:R-:W-:Y:S01]  /*1b50*/  IMAD.MOV.U32 R6, RZ, RZ, RZ ;  /* 0x000000ffff067224 */ /* 0x000fe200078e00ff */
[----:B------:R-:W-:-:S05]  /*1b60*/  IADD3 R5, PT, PT, -R5, -0x43300000, RZ ;  /* 0xbcd0000005057810 */ /* 0x000fca0007ffe1ff */
[----:B------:R-:W-:-:S10]  /*1b70*/  DFMA R6, R46, -R6, R40 ;  /* 0x800000062e06722b */ /* 0x000fd40000000028 */
[----:B------:R-:W-:Y:S02]  /*1b80*/  FSETP.NEU.AND P0, PT, |R7|, R5, PT ;  /* 0x000000050700720b */ /* 0x000fe40003f0d200 */
[----:B------:R-:W-:Y:S02]  /*1b90*/  LOP3.LUT R5, R9, R10, RZ, 0x3c, !PT ;  /* 0x0000000a09057212 */ /* 0x000fe400078e3cff */
[----:B------:R-:W-:Y:S02]  /*1ba0*/  FSEL R46, R8, R46, !P0 ;  /* 0x0000002e082e7208 */ /* 0x000fe40004000000 */
[----:B------:R-:W-:Y:S01]  /*1bb0*/  FSEL R47, R5, R47, !P0 ;  /* 0x0000002f052f7208 */ /* 0x000fe20004000000 */
[----:B------:R-:W-:Y:S06]  /*1bc0*/  BRA `(.L_x_31) ;  /* 0x0000000000547947 */ /* 0x000fec0003800000 */
.L_x_30:
[----:B------:R-:W-:-:S14]  /*1bd0*/  DSETP.NAN.AND P0, PT, R10, R10, PT ;  /* 0x0000000a0a00722a */ /* 0x000fdc0003f08000 */
[----:B------:R-:W-:Y:S05]  /*1be0*/  @P0 BRA `(.L_x_32) ;  /* 0x0000000000440947 */ /* 0x000fea0003800000 */
[----:B------:R-:W-:-:S14]  /*1bf0*/  DSETP.NAN.AND P0, PT, R6, R6, PT ;  /* 0x000000060600722a */ /* 0x000fdc0003f08000 */
[----:B------:R-:W-:Y:S05]  /*1c00*/  @P0 BRA `(.L_x_33) ;  /* 0x0000000000300947 */ /* 0x000fea0003800000 */
[----:B------:R-:W-:Y:S01]  /*1c10*/  ISETP.NE.AND P0, PT, R43, R44, PT ;  /* 0x0000002c2b00720c */ /* 0x000fe20003f05270 */
[----:B------:R-:W-:Y:S02]  /*1c20*/  IMAD.MOV.U32 R46, RZ, RZ, 0x0 ;  /* 0x00000000ff2e7424 */ /* 0x000fe400078e00ff */
[----:B------:R-:W-:-:S10]  /*1c30*/  IMAD.MOV.U32 R47, RZ, RZ, -0x80000 ;  /* 0xfff80000ff2f7424 */ /* 0x000fd400078e00ff */
[----:B------:R-:W-:Y:S05]  /*1c40*/  @!P0 BRA `(.L_x_31) ;  /* 0x0000000000348947 */ /* 0x000fea0003800000 */
[----:B------:R-:W-:Y:S02]  /*1c50*/  ISETP.NE.AND P0, PT, R43, 0x7ff00000, PT ;  /* 0x7ff000002b00780c */ /* 0x000fe40003f05270 */
[----:B------:R-:W-:Y:S02]  /*1c60*/  LOP3.LUT R47, R11, 0x80000000, R7, 0x48, !PT ;  /* 0x800000000b2f7812 */ /* 0x000fe400078e4807 */
[----:B------:R-:W-:-:S13]  /*1c70*/  ISETP.EQ.OR P0, PT, R44, RZ, !P0 ;  /* 0x000000ff2c00720c */ /* 0x000fda0004702670 */
[----:B------:R-:W-:Y:S01]  /*1c80*/  @P0 LOP3.LUT R5, R47, 0x7ff00000, RZ, 0xfc, !PT ;  /* 0x7ff000002f050812 */ /* 0x000fe200078efcff */
[----:B------:R-:W-:Y:S02]  /*1c90*/  @!P0 IMAD.MOV.U32 R46, RZ, RZ, RZ ;  /* 0x000000ffff2e8224 */ /* 0x000fe400078e00ff */
[----:B------:R-:W-:Y:S02]  /*1ca0*/  @P0 IMAD.MOV.U32 R46, RZ, RZ, RZ ;  /* 0x000000ffff2e0224 */ /* 0x000fe400078e00ff */
[----:B------:R-:W-:Y:S01]  /*1cb0*/  @P0 IMAD.MOV.U32 R47, RZ, RZ, R5 ;  /* 0x000000ffff2f0224 */ /* 0x000fe200078e0005 */
[----:B------:R-:W-:Y:S06]  /*1cc0*/  BRA `(.L_x_31) ;  /* 0x0000000000147947 */ /* 0x000fec0003800000 */
.L_x_33:
[----:B------:R-:W-:Y:S01]  /*1cd0*/  LOP3.LUT R47, R7, 0x80000, RZ, 0xfc, !PT ;  /* 0x00080000072f7812 */ /* 0x000fe200078efcff */
[----:B------:R-:W-:Y:S01]  /*1ce0*/  IMAD.MOV.U32 R46, RZ, RZ, R6 ;  /* 0x000000ffff2e7224 */ /* 0x000fe200078e0006 */
[----:B------:R-:W-:Y:S06]  /*1cf0*/  BRA `(.L_x_31) ;  /* 0x0000000000087947 */ /* 0x000fec0003800000 */
.L_x_32:
[----:B------:R-:W-:Y:S01]  /*1d00*/  LOP3.LUT R47, R11, 0x80000, RZ, 0xfc, !PT ;  /* 0x000800000b2f7812 */ /* 0x000fe200078efcff */
[----:B------:R-:W-:-:S07]  /*1d10*/  IMAD.MOV.U32 R46, RZ, RZ, R10 ;  /* 0x000000ffff2e7224 */ /* 0x000fce00078e000a */
.L_x_31:
[----:B------:R-:W-:Y:S05]  /*1d20*/  BSYNC.RECONVERGENT B2 ;  /* 0x0000000000027941 */ /* 0x000fea0003800200 */
.L_x_29:
[----:B------:R-:W-:Y:S02]  /*1d30*/  IMAD.MOV.U32 R6, RZ, RZ, R0 ;  /* 0x000000ffff067224 */ /* 0x000fe400078e0000 */
[----:B------:R-:W-:-:S04]  /*1d40*/  IMAD.MOV.U32 R7, RZ, RZ, 0x0 ;  /* 0x00000000ff077424 */ /* 0x000fc800078e00ff */
[----:B------:R-:W-:Y:S05]  /*1d50*/  RET.REL.NODEC R6 `(saxpy) ;  /* 0xffffffe006a87950 */ /* 0x000fea0003c3ffff */
.L_x_34:
[----:B------:R-:W-:-:S00]  /*1d60*/  BRA `(.L_x_34) ;  /* 0xfffffffc00fc7947 */ /* 0x000fc0000383ffff */
[----:B------:R-:W-:-:S00]  /*1d70*/  NOP ;  /* 0x0000000000007918 */ /* 0x000fc00000000000 */
        /* <DEDUP_REMOVED lines=8> */
.L_x_35:


//--------------------- .nv.shared.reserved.0     --------------------------
	.section	.nv.shared.reserved.0,"aw",@nobits
	.weak		__nv_reservedSMEM_offset_0_alias
	.size		__nv_reservedSMEM_offset_0_alias, 0, 64
	.other		__nv_reservedSMEM_offset_0_alias,@"STO_CUDA_RESERVED_SHARED STV_DEFAULT"
__nv_reservedSMEM_offset_0_alias:
	.zero		0
	.zero		64


//--------------------- .nv.constant0.saxpy       --------------------------
	.section	.nv.constant0.saxpy,"a",@progbits
	.sectionflags	@""
	.align	4
.nv.constant0.saxpy:
	.zero		968


//--------------------- SYMBOLS --------------------------

	.type		.nv.reservedSmem.offset0,@object
	.size		.nv.reservedSmem.offset0,0x4
